	.target	sm_90a

	.elftype	@"ET_EXEC"


//--------------------- .note.nv.tkinfo           --------------------------
	.section	.note.nv.tkinfo,"",@"SHT_NOTE"
	.sectionflags	@"SHF_NOTE_NV_TKINFO"
	.tkinfo
        /*0018*/ 	.word	0x00000002
        /*0030*/ 	.string	""
        /*0030*/ 	.string	"ptxas"
        /*0030*/ 	.string	"Cuda compilation tools, release 13.0, V13.0.88"
        /*0030*/ 	.string	"Build cuda_13.0.r13.0/compiler.36424714_0"
        /*0030*/ 	.string	"-arch sm_90a -m 64 "



//--------------------- .note.nv.cuinfo           --------------------------
	.section	.note.nv.cuinfo,"",@"SHT_NOTE"
	.sectionflags	@"SHF_NOTE_NV_CUINFO"
        /*0018*/ 	.short	0x0002
        /*001a*/ 	.short	0x005a
        /*001c*/ 	.short	0x0082
	.zero		2


//--------------------- .nv.info                  --------------------------
	.section	.nv.info,"",@"SHT_CUDA_INFO"
	.align	4


	//----- nvinfo : EIATTR_REGCOUNT
	.align		4
        /*0000*/ 	.byte	0x04, 0x2f
        /*0002*/ 	.short	(.L_16 - .L_15)
	.align		4
.L_15:
        /*0004*/ 	.word	index@(_ZN7cutlass13device_kernelINS_4fmha6kernel28FmhaKernelTmaWarpSpecializedINS1_10collective30FmhaMainloopTmaWarpSpecializedINS_6half_tEffN4cute5tupleIJNS7_1CILi128EEENS9_ILi64EEENS9_ILi80EEEEEENS8_IJiNS9_ILi1EEENS8_IJiiEEEEEESG_SG_NS4_12CausalFusionEJNS2_6OptionILNS2_3TagE0ENS9_ILb1EEEEENSI_ILSJ_2ESK_EEEEENS4_15FmhaFwdEpilogueIS6_fNS8_IJSB_SC_SB_EEEEENS2_23PersistentTileSchedulerEJSL_SM_EEEEEvNT_6ParamsE)
        /*0008*/ 	.word	0x000000a8


	//----- nvinfo : EIATTR_FRAME_SIZE
	.align		4
.L_16:
        /*000c*/ 	.byte	0x04, 0x11
        /*000e*/ 	.short	(.L_18 - .L_17)
	.align		4
.L_17:
        /*0010*/ 	.word	index@($__internal_0_$__cuda_sm20_rcp_rn_f32_slowpath)
        /*0014*/ 	.word	0x00000000


	//----- nvinfo : EIATTR_FRAME_SIZE
	.align		4
.L_18:
        /*0018*/ 	.byte	0x04, 0x11
        /*001a*/ 	.short	(.L_20 - .L_19)
	.align		4
.L_19:
        /*001c*/ 	.word	index@(_ZN7cutlass13device_kernelINS_4fmha6kernel28FmhaKernelTmaWarpSpecializedINS1_10collective30FmhaMainloopTmaWarpSpecializedINS_6half_tEffN4cute5tupleIJNS7_1CILi128EEENS9_ILi64EEENS9_ILi80EEEEEENS8_IJiNS9_ILi1EEENS8_IJiiEEEEEESG_SG_NS4_12CausalFusionEJNS2_6OptionILNS2_3TagE0ENS9_ILb1EEEEENSI_ILSJ_2ESK_EEEEENS4_15FmhaFwdEpilogueIS6_fNS8_IJSB_SC_SB_EEEEENS2_23PersistentTileSchedulerEJSL_SM_EEEEEvNT_6ParamsE)
        /*0020*/ 	.word	0x00000000


	//----- nvinfo : EIATTR_MIN_STACK_SIZE
	.align		4
.L_20:
        /*0024*/ 	.byte	0x04, 0x12
        /*0026*/ 	.short	(.L_22 - .L_21)
	.align		4
.L_21:
        /*0028*/ 	.word	index@(_ZN7cutlass13device_kernelINS_4fmha6kernel28FmhaKernelTmaWarpSpecializedINS1_10collective30FmhaMainloopTmaWarpSpecializedINS_6half_tEffN4cute5tupleIJNS7_1CILi128EEENS9_ILi64EEENS9_ILi80EEEEEENS8_IJiNS9_ILi1EEENS8_IJiiEEEEEESG_SG_NS4_12CausalFusionEJNS2_6OptionILNS2_3TagE0ENS9_ILb1EEEEENSI_ILSJ_2ESK_EEEEENS4_15FmhaFwdEpilogueIS6_fNS8_IJSB_SC_SB_EEEEENS2_23PersistentTileSchedulerEJSL_SM_EEEEEvNT_6ParamsE)
        /*002c*/ 	.word	0x00000000
.L_22:


//--------------------- .nv.compat                --------------------------
	.section	.nv.compat,"",@"SHT_CUDA_COMPAT_INFO"
	.align	4
        /*0000*/ 	.byte	0x02, 0x09, 0x01, 0x00, 0x02, 0x02, 0x04, 0x00, 0x02, 0x05, 0x05, 0x00, 0x03, 0x07, 0x01, 0x01
        /*0010*/ 	.byte	0x02, 0x03, 0x01, 0x00, 0x02, 0x06, 0x01, 0x00, 0x04, 0x0b, 0x08, 0x00, 0x00, 0x00, 0x00, 0x00
        /*0020*/ 	.byte	0x00, 0x00, 0x00, 0x00


//--------------------- .nv.info._ZN7cutlass13device_kernelINS_4fmha6kernel28FmhaKernelTmaWarpSpecializedINS1_10collective30FmhaMainloopTmaWarpSpecializedINS_6half_tEffN4cute5tupleIJNS7_1CILi128EEENS9_ILi64EEENS9_ILi80EEEEEENS8_IJiNS9_ILi1EEENS8_IJiiEEEEEESG_SG_NS4_12CausalFusionEJNS2_6OptionILNS2_3TagE0ENS9_ILb1EEEEENSI_ILSJ_2ESK_EEEEENS4_15FmhaFwdEpilogueIS6_fNS8_IJSB_SC_SB_EEEEENS2_23PersistentTileSchedulerEJSL_SM_EEEEEvNT_6ParamsE --------------------------
	.section	.nv.info._ZN7cutlass13device_kernelINS_4fmha6kernel28FmhaKernelTmaWarpSpecializedINS1_10collective30FmhaMainloopTmaWarpSpecializedINS_6half_tEffN4cute5tupleIJNS7_1CILi128EEENS9_ILi64EEENS9_ILi80EEEEEENS8_IJiNS9_ILi1EEENS8_IJiiEEEEEESG_SG_NS4_12CausalFusionEJNS2_6OptionILNS2_3TagE0ENS9_ILb1EEEEENSI_ILSJ_2ESK_EEEEENS4_15FmhaFwdEpilogueIS6_fNS8_IJSB_SC_SB_EEEEENS2_23PersistentTileSchedulerEJSL_SM_EEEEEvNT_6ParamsE,"",@"SHT_CUDA_INFO"
	.sectionflags	@""
	.align	4


	//----- nvinfo : EIATTR_CUDA_API_VERSION
	.align		4
        /*0000*/ 	.byte	0x04, 0x37
        /*0002*/ 	.short	(.L_24 - .L_23)
.L_23:
        /*0004*/ 	.word	0x00000082


	//----- nvinfo : EIATTR_KPARAM_INFO
	.align		4
.L_24:
        /*0008*/ 	.byte	0x04, 0x17
        /*000a*/ 	.short	(.L_26 - .L_25)
.L_25:
        /*000c*/ 	.word	0x00000000
        /*0010*/ 	.short	0x0000
        /*0012*/ 	.short	0x0070
        /*0014*/ 	.byte	0x00, 0xf0, 0x01, 0x20


	//----- nvinfo : EIATTR_SPARSE_MMA_MASK
	.align		4
.L_26:
        /*0018*/ 	.byte	0x03, 0x50
        /*001a*/ 	.short	0x0000


	//----- nvinfo : EIATTR_MAXREG_COUNT
	.align		4
        /*001c*/ 	.byte	0x03, 0x1b
        /*001e*/ 	.short	0x00a8


	//----- nvinfo : EIATTR_NUM_BARRIERS
	.align		4
        /*0020*/ 	.byte	0x02, 0x4c
        /*0022*/ 	.byte	0x02
	.zero		1


	//----- nvinfo : EIATTR_EXTERNS
	.align		4
        /*0024*/ 	.byte	0x04, 0x0f
        /*0026*/ 	.short	(.L_28 - .L_27)


	//   ....[0]....
	.align		4
.L_27:
        /*0028*/ 	.word	index@(__assertfail)


	//----- nvinfo : EIATTR_MERCURY_ISA_VERSION
	.align		4
.L_28:
        /*002c*/ 	.byte	0x03, 0x5f
        /*002e*/ 	.short	0x0101


	//----- nvinfo : EIATTR_INT_WARP_WIDE_INSTR_OFFSETS
	.align		4
        /*0030*/ 	.byte	0x04, 0x31
        /*0032*/ 	.short	(.L_30 - .L_29)


	//   ....[0]....
.L_29:
        /*0034*/ 	.word	0x00000760


	//   ....[1]....
        /*0038*/ 	.word	0x00000770


	//   ....[2]....
        /*003c*/ 	.word	0x00000780


	//   ....[3]....
        /*0040*/ 	.word	0x00000790


	//   ....[4]....
        /*0044*/ 	.word	0x00000800


	//   ....[5]....
        /*0048*/ 	.word	0x000009e0


	//   ....[6]....
        /*004c*/ 	.word	0x00000a90


	//----- nvinfo : EIATTR_COOP_GROUP_MASK_REGIDS
	.align		4
.L_30:
        /*0050*/ 	.byte	0x04, 0x29
        /*0052*/ 	.short	(.L_32 - .L_31)


	//   ....[0]....
.L_31:
        /*0054*/ 	.word	0xffffffff


	//   ....[1]....
        /*0058*/ 	.word	0xffffffff


	//   ....[2]....
        /*005c*/ 	.word	0xffffffff


	//   ....[3]....
        /*0060*/ 	.word	0xffffffff


	//   ....[4]....
        /*0064*/ 	.word	0xffffffff


	//   ....[5]....
        /*0068*/ 	.word	0xffffffff


	//   ....[6]....
        /*006c*/ 	.word	0xffffffff


	//   ....[7]....
        /*0070*/ 	.word	0xffffffff


	//   ....[8]....
        /*0074*/ 	.word	0xffffffff


	//   ....[9]....
        /*0078*/ 	.word	0xffffffff


	//   ....[10]....
        /*007c*/ 	.word	0xffffffff


	//   ....[11]....
        /*0080*/ 	.word	0xffffffff


	//   ....[12]....
        /*0084*/ 	.word	0xffffffff


	//   ....[13]....
        /*0088*/ 	.word	0xffffffff


	//   ....[14]....
        /*008c*/ 	.word	0xffffffff


	//   ....[15]....
        /*0090*/ 	.word	0xffffffff


	//   ....[16]....
        /*0094*/ 	.word	0xffffffff


	//   ....[17]....
        /*0098*/ 	.word	0xffffffff


	//   ....[18]....
        /*009c*/ 	.word	0xffffffff


	//   ....[19]....
        /*00a0*/ 	.word	0xffffffff


	//   ....[20]....
        /*00a4*/ 	.word	0xffffffff


	//   ....[21]....
        /*00a8*/ 	.word	0xffffffff


	//----- nvinfo : EIATTR_COOP_GROUP_INSTR_OFFSETS
	.align		4
.L_32:
        /*00ac*/ 	.byte	0x04, 0x28
        /*00ae*/ 	.short	(.L_34 - .L_33)


	//   ....[0]....
.L_33:
        /*00b0*/ 	.word	0x00000070


	//   ....[1]....
        /*00b4*/ 	.word	0x000000a0


	//   ....[2]....
        /*00b8*/ 	.word	0x000001d0


	//   ....[3]....
        /*00bc*/ 	.word	0x000003e0


	//   ....[4]....
        /*00c0*/ 	.word	0x000005a0


	//   ....[5]....
        /*00c4*/ 	.word	0x00000700


	//   ....[6]....
        /*00c8*/ 	.word	0x00001c20


	//   ....[7]....
        /*00cc*/ 	.word	0x00001ce0


	//   ....[8]....
        /*00d0*/ 	.word	0x00001d60


	//   ....[9]....
        /*00d4*/ 	.word	0x00001ec0


	//   ....[10]....
        /*00d8*/ 	.word	0x00003860


	//   ....[11]....
        /*00dc*/ 	.word	0x00003880


	//   ....[12]....
        /*00e0*/ 	.word	0x00003b00


	//   ....[13]....
        /*00e4*/ 	.word	0x00003c00


	//   ....[14]....
        /*00e8*/ 	.word	0x00005af0


	//   ....[15]....
        /*00ec*/ 	.word	0x00005bf0


	//   ....[16]....
        /*00f0*/ 	.word	0x00006010


	//   ....[17]....
        /*00f4*/ 	.word	0x00006110


	//   ....[18]....
        /*00f8*/ 	.word	0x00007a00


	//   ....[19]....
        /*00fc*/ 	.word	0x00007a40


	//   ....[20]....
        /*0100*/ 	.word	0x00007a70


	//   ....[21]....
        /*0104*/ 	.word	0x00007a90


	//----- nvinfo : EIATTR_REG_RECONFIG
	.align		4
.L_34:
        /*0108*/ 	.byte	0x01, 0x54
	.zero		2


	//----- nvinfo : EIATTR_SYSCALL_OFFSETS
	.align		4
        /*010c*/ 	.byte	0x04, 0x46
        /*010e*/ 	.short	(.L_36 - .L_35)


	//   ....[0]....
.L_35:
        /*0110*/ 	.word	0x00008550


	//   ....[1]....
        /*0114*/ 	.word	0x000086b0


	//----- nvinfo : EIATTR_MBARRIER_INSTR_OFFSETS
	.align		4
.L_36:
        /*0118*/ 	.byte	0x04, 0x39
        /*011a*/ 	.short	(.L_38 - .L_37)


	//   ....[0]....
.L_37:
        /*011c*/ 	.word	0x00000390
        /*0120*/ 	.word	0x000000ff
        /*0124*/ 	.word	0x00013a50
        /*0128*/ 	.short	0x0100
        /*012a*/ 	.byte	0x08
	.zero		1


	//   ....[1]....
        /*012c*/ 	.word	0x000003a0
        /*0130*/ 	.word	0x000000ff
        /*0134*/ 	.word	0x00013a60
        /*0138*/ 	.short	0x0100
        /*013a*/ 	.byte	0x08
	.zero		1


	//   ....[2]....
        /*013c*/ 	.word	0x000003b0
        /*0140*/ 	.word	0x000000ff
        /*0144*/ 	.word	0x00013a58
        /*0148*/ 	.short	0x0100
        /*014a*/ 	.byte	0x08
	.zero		1


	//   ....[3]....
        /*014c*/ 	.word	0x000003c0
        /*0150*/ 	.word	0x000000ff
        /*0154*/ 	.word	0x00013a68
        /*0158*/ 	.short	0x0100
        /*015a*/ 	.byte	0x08
	.zero		1


	//   ....[4]....
        /*015c*/ 	.word	0x000004f0
        /*0160*/ 	.word	0x000000ff
        /*0164*/ 	.word	0x00013a00
        /*0168*/ 	.short	0x0100
        /*016a*/ 	.byte	0x08
	.zero		1


	//   ....[5]....
        /*016c*/ 	.word	0x00000500
        /*0170*/ 	.word	0x000000ff
        /*0174*/ 	.word	0x00013a28
        /*0178*/ 	.short	0x0100
        /*017a*/ 	.byte	0x08
	.zero		1


	//   ....[6]....
        /*017c*/ 	.word	0x00000510
        /*0180*/ 	.word	0x000000ff
        /*0184*/ 	.word	0x00013a08
        /*0188*/ 	.short	0x0100
        /*018a*/ 	.byte	0x08
	.zero		1


	//   ....[7]....
        /*018c*/ 	.word	0x00000520
        /*0190*/ 	.word	0x000000ff
        /*0194*/ 	.word	0x00013a30
        /*0198*/ 	.short	0x0100
        /*019a*/ 	.byte	0x08
	.zero		1


	//   ....[8]....
        /*019c*/ 	.word	0x00000530
        /*01a0*/ 	.word	0x000000ff
        /*01a4*/ 	.word	0x00013a10
        /*01a8*/ 	.short	0x0100
        /*01aa*/ 	.byte	0x08
	.zero		1


	//   ....[9]....
        /*01ac*/ 	.word	0x00000540
        /*01b0*/ 	.word	0x000000ff
        /*01b4*/ 	.word	0x00013a38
        /*01b8*/ 	.short	0x0100
        /*01ba*/ 	.byte	0x08
	.zero		1


	//   ....[10]....
        /*01bc*/ 	.word	0x00000550
        /*01c0*/ 	.word	0x000000ff
        /*01c4*/ 	.word	0x00013a18
        /*01c8*/ 	.short	0x0100
        /*01ca*/ 	.byte	0x08
	.zero		1


	//   ....[11]....
        /*01cc*/ 	.word	0x00000560
        /*01d0*/ 	.word	0x000000ff
        /*01d4*/ 	.word	0x00013a40
        /*01d8*/ 	.short	0x0100
        /*01da*/ 	.byte	0x08
	.zero		1


	//   ....[12]....
        /*01dc*/ 	.word	0x00000570
        /*01e0*/ 	.word	0x000000ff
        /*01e4*/ 	.word	0x00013a20
        /*01e8*/ 	.short	0x0100
        /*01ea*/ 	.byte	0x08
	.zero		1


	//   ....[13]....
        /*01ec*/ 	.word	0x00000580
        /*01f0*/ 	.word	0x000000ff
        /*01f4*/ 	.word	0x00013a48
        /*01f8*/ 	.short	0x0100
        /*01fa*/ 	.byte	0x08
	.zero		1


	//   ....[14]....
        /*01fc*/ 	.word	0x000006b0
        /*0200*/ 	.word	0x000000ff
        /*0204*/ 	.word	0x00013a70
        /*0208*/ 	.short	0x0100
        /*020a*/ 	.byte	0x08
	.zero		1


	//   ....[15]....
        /*020c*/ 	.word	0x000006c0
        /*0210*/ 	.word	0x000000ff
        /*0214*/ 	.word	0x00013a80
        /*0218*/ 	.short	0x0100
        /*021a*/ 	.byte	0x08
	.zero		1


	//   ....[16]....
        /*021c*/ 	.word	0x000006d0
        /*0220*/ 	.word	0x000000ff
        /*0224*/ 	.word	0x00013a78
        /*0228*/ 	.short	0x0100
        /*022a*/ 	.byte	0x08
	.zero		1


	//   ....[17]....
        /*022c*/ 	.word	0x000006e0
        /*0230*/ 	.word	0x000000ff
        /*0234*/ 	.word	0x00013a88
        /*0238*/ 	.short	0x0100
        /*023a*/ 	.byte	0x08
	.zero		1


	//   ....[18]....
        /*023c*/ 	.word	0x00000820
        /*0240*/ 	.word	0x000000ff
        /*0244*/ 	.word	0x00013a90
        /*0248*/ 	.short	0x0100
        /*024a*/ 	.byte	0x06
	.zero		1


	//   ....[19]....
        /*024c*/ 	.word	0x00000830
        /*0250*/ 	.word	0x000000ff
        /*0254*/ 	.word	0x00013a98
        /*0258*/ 	.short	0x0100
        /*025a*/ 	.byte	0x06
	.zero		1


	//   ....[20]....
        /*025c*/ 	.word	0x00000840
        /*0260*/ 	.word	0x000000ff
        /*0264*/ 	.word	0x00013aa0
        /*0268*/ 	.short	0x0100
        /*026a*/ 	.byte	0x06
	.zero		1


	//   ....[21]....
        /*026c*/ 	.word	0x00000850
        /*0270*/ 	.word	0x000000ff
        /*0274*/ 	.word	0x00013aa8
        /*0278*/ 	.short	0x0100
        /*027a*/ 	.byte	0x06
	.zero		1


	//   ....[22]....
        /*027c*/ 	.word	0x00000950
        /*0280*/ 	.word	0x000000ff
        /*0284*/ 	.word	0x00013ac0
        /*0288*/ 	.short	0x0100
        /*028a*/ 	.byte	0x08
	.zero		1


	//   ....[23]....
        /*028c*/ 	.word	0x00000960
        /*0290*/ 	.word	0x000000ff
        /*0294*/ 	.word	0x00013ae0
        /*0298*/ 	.short	0x0100
        /*029a*/ 	.byte	0x08
	.zero		1


	//   ....[24]....
        /*029c*/ 	.word	0x00000970
        /*02a0*/ 	.word	0x000000ff
        /*02a4*/ 	.word	0x00013ac8
        /*02a8*/ 	.short	0x0100
        /*02aa*/ 	.byte	0x08
	.zero		1


	//   ....[25]....
        /*02ac*/ 	.word	0x00000980
        /*02b0*/ 	.word	0x000000ff
        /*02b4*/ 	.word	0x00013ae8
        /*02b8*/ 	.short	0x0100
        /*02ba*/ 	.byte	0x08
	.zero		1


	//   ....[26]....
        /*02bc*/ 	.word	0x00000990
        /*02c0*/ 	.word	0x000000ff
        /*02c4*/ 	.word	0x00013ad0
        /*02c8*/ 	.short	0x0100
        /*02ca*/ 	.byte	0x08
	.zero		1


	//   ....[27]....
        /*02cc*/ 	.word	0x000009a0
        /*02d0*/ 	.word	0x000000ff
        /*02d4*/ 	.word	0x00013af0
        /*02d8*/ 	.short	0x0100
        /*02da*/ 	.byte	0x08
	.zero		1


	//   ....[28]....
        /*02dc*/ 	.word	0x000009b0
        /*02e0*/ 	.word	0x000000ff
        /*02e4*/ 	.word	0x00013ad8
        /*02e8*/ 	.short	0x0100
        /*02ea*/ 	.byte	0x08
	.zero		1


	//   ....[29]....
        /*02ec*/ 	.word	0x000009c0
        /*02f0*/ 	.word	0x000000ff
        /*02f4*/ 	.word	0x00013af8
        /*02f8*/ 	.short	0x0100
        /*02fa*/ 	.byte	0x08
	.zero		1


	//   ....[30]....
        /*02fc*/ 	.word	0x00000ac0
        /*0300*/ 	.word	0x000000ff
        /*0304*/ 	.word	0x00013ab0
        /*0308*/ 	.short	0x0100
        /*030a*/ 	.byte	0x06
	.zero		1


	//   ....[31]....
        /*030c*/ 	.word	0x000013e0
        /*0310*/ 	.word	0x000000ff
        /*0314*/ 	.word	0x00013a50
        /*0318*/ 	.short	0x010a
        /*031a*/ 	.byte	0x04
	.zero		1


	//   ....[32]....
        /*031c*/ 	.word	0x00001490
        /*0320*/ 	.word	0x000000ff
        /*0324*/ 	.word	0x00013a00
        /*0328*/ 	.short	0x010a
        /*032a*/ 	.byte	0x1a
	.zero		1


	//   ....[33]....
        /*032c*/ 	.word	0x000014b0
        /*0330*/ 	.word	0x000000ff
        /*0334*/ 	.word	0xfffffff8
        /*0338*/ 	.short	0x010a
        /*033a*/ 	.byte	0x18
	.zero		1


	//   ....[34]....
        /*033c*/ 	.word	0x000028f0
        /*0340*/ 	.word	0x0000001a
        /*0344*/ 	.word	0x00000000
        /*0348*/ 	.short	0x0101
        /*034a*/ 	.byte	0x1b
	.zero		1


	//   ....[35]....
        /*034c*/ 	.word	0x00002b90
        /*0350*/ 	.word	0x000000ff
        /*0354*/ 	.word	0x00013a00
        /*0358*/ 	.short	0x010a
        /*035a*/ 	.byte	0x06
	.zero		1


	//   ....[36]....
        /*035c*/ 	.word	0x00003370
        /*0360*/ 	.word	0x000000ff
        /*0364*/ 	.word	0x00000000
        /*0368*/ 	.short	0x0101
        /*036a*/ 	.byte	0x1a
	.zero		1


	//   ....[37]....
        /*036c*/ 	.word	0x000034c0
        /*0370*/ 	.word	0x000000ff
        /*0374*/ 	.word	0x00013a00
        /*0378*/ 	.short	0x010a
        /*037a*/ 	.byte	0x06
	.zero		1


	//   ....[38]....
        /*037c*/ 	.word	0x00004700
        /*0380*/ 	.word	0x000000ff
        /*0384*/ 	.word	0x00013a00
        /*0388*/ 	.short	0x010a
        /*038a*/ 	.byte	0x06
	.zero		1


	//   ....[39]....
        /*038c*/ 	.word	0x00004a50
        /*0390*/ 	.word	0x000000ff
        /*0394*/ 	.word	0x00013a00
        /*0398*/ 	.short	0x010a
        /*039a*/ 	.byte	0x06
	.zero		1


	//   ....[40]....
        /*039c*/ 	.word	0x00005220
        /*03a0*/ 	.word	0x000000ff
        /*03a4*/ 	.word	0x00000000
        /*03a8*/ 	.short	0x0101
        /*03aa*/ 	.byte	0x06
	.zero		1


	//   ....[41]....
        /*03ac*/ 	.word	0x000052d0
        /*03b0*/ 	.word	0x000000ff
        /*03b4*/ 	.word	0x00000000
        /*03b8*/ 	.short	0x0101
        /*03ba*/ 	.byte	0x06
	.zero		1


	//   ....[42]....
        /*03bc*/ 	.word	0x00005480
        /*03c0*/ 	.word	0x000000ff
        /*03c4*/ 	.word	0x00013a00
        /*03c8*/ 	.short	0x010a
        /*03ca*/ 	.byte	0x06
	.zero		1


	//   ....[43]....
        /*03cc*/ 	.word	0x00006b60
        /*03d0*/ 	.word	0x000000ff
        /*03d4*/ 	.word	0x00013a00
        /*03d8*/ 	.short	0x010a
        /*03da*/ 	.byte	0x06
	.zero		1


	//   ....[44]....
        /*03dc*/ 	.word	0x00006f20
        /*03e0*/ 	.word	0x000000ff
        /*03e4*/ 	.word	0x00013a00
        /*03e8*/ 	.short	0x010a
        /*03ea*/ 	.byte	0x06
	.zero		1


	//   ....[45]....
        /*03ec*/ 	.word	0x000076f0
        /*03f0*/ 	.word	0x000000ff
        /*03f4*/ 	.word	0x00000000
        /*03f8*/ 	.short	0x0101
        /*03fa*/ 	.byte	0x06
	.zero		1


	//   ....[46]....
        /*03fc*/ 	.word	0x000077a0
        /*0400*/ 	.word	0x000000ff
        /*0404*/ 	.word	0x00000000
        /*0408*/ 	.short	0x0101
        /*040a*/ 	.byte	0x06
	.zero		1


	//   ....[47]....
        /*040c*/ 	.word	0x00007950
        /*0410*/ 	.word	0x000000ff
        /*0414*/ 	.word	0x00000000
        /*0418*/ 	.short	0x0101
        /*041a*/ 	.byte	0x04
	.zero		1


	//   ....[48]....
        /*041c*/ 	.word	0x000079d0
        /*0420*/ 	.word	0x000000ff
        /*0424*/ 	.word	0x00000000
        /*0428*/ 	.short	0x0101
        /*042a*/ 	.byte	0x19
	.zero		1


	//   ....[49]....
        /*042c*/ 	.word	0x00007f90
        /*0430*/ 	.word	0x000000ff
        /*0434*/ 	.word	0x00000008
        /*0438*/ 	.short	0x010a
        /*043a*/ 	.byte	0x18
	.zero		1


	//   ....[50]....
        /*043c*/ 	.word	0x00009480
        /*0440*/ 	.word	0x00000000
        /*0444*/ 	.word	0x00013a90
        /*0448*/ 	.short	0x0101
        /*044a*/ 	.byte	0x25
	.zero		1


	//   ....[51]....
        /*044c*/ 	.word	0x00009840
        /*0450*/ 	.word	0x00000007
        /*0454*/ 	.word	0x00013a60
        /*0458*/ 	.short	0x010a
        /*045a*/ 	.byte	0x3f
	.zero		1


	//   ....[52]....
        /*045c*/ 	.word	0x00009c10
        /*0460*/ 	.word	0x00000007
        /*0464*/ 	.word	0x00013ab0
        /*0468*/ 	.short	0x0101
        /*046a*/ 	.byte	0x3f
	.zero		1


	//   ....[53]....
        /*046c*/ 	.word	0x00009c20
        /*0470*/ 	.word	0x00000007
        /*0474*/ 	.word	0x00013ab0
        /*0478*/ 	.short	0x010a
        /*047a*/ 	.byte	0x3f
	.zero		1


	//   ....[54]....
        /*047c*/ 	.word	0x00009cc0
        /*0480*/ 	.word	0x00000004
        /*0484*/ 	.word	0x00013a60
        /*0488*/ 	.short	0x010a
        /*048a*/ 	.byte	0x3f
	.zero		1


	//   ....[55]....
        /*048c*/ 	.word	0x0000a430
        /*0490*/ 	.word	0x00000008
        /*0494*/ 	.word	0x00013a28
        /*0498*/ 	.short	0x010a
        /*049a*/ 	.byte	0x3f
	.zero		1


	//   ....[56]....
        /*049c*/ 	.word	0x0000a7e0
        /*04a0*/ 	.word	0x00000005
        /*04a4*/ 	.word	0x00013ab0
        /*04a8*/ 	.short	0x0101
        /*04aa*/ 	.byte	0x3f
	.zero		1


	//   ....[57]....
        /*04ac*/ 	.word	0x0000a7f0
        /*04b0*/ 	.word	0x00000005
        /*04b4*/ 	.word	0x00013ab0
        /*04b8*/ 	.short	0x010a
        /*04ba*/ 	.byte	0x3f
	.zero		1


	//   ....[58]....
        /*04bc*/ 	.word	0x0000a8a0
        /*04c0*/ 	.word	0x00000007
        /*04c4*/ 	.word	0x00013a28
        /*04c8*/ 	.short	0x010a
        /*04ca*/ 	.byte	0x3f
	.zero		1


	//   ....[59]....
        /*04cc*/ 	.word	0x0000aca0
        /*04d0*/ 	.word	0x00000007
        /*04d4*/ 	.word	0x00013a28
        /*04d8*/ 	.short	0x010a
        /*04da*/ 	.byte	0x3f
	.zero		1


	//   ....[60]....
        /*04dc*/ 	.word	0x0000b070
        /*04e0*/ 	.word	0x00000007
        /*04e4*/ 	.word	0x00013a28
        /*04e8*/ 	.short	0x010a
        /*04ea*/ 	.byte	0x3f
	.zero		1


	//   ....[61]....
        /*04ec*/ 	.word	0x0000b490
        /*04f0*/ 	.word	0x00000004
        /*04f4*/ 	.word	0x00013a50
        /*04f8*/ 	.short	0x010a
        /*04fa*/ 	.byte	0x3f
	.zero		1


	//   ....[62]....
        /*04fc*/ 	.word	0x0000b4f0
        /*0500*/ 	.word	0x00000006
        /*0504*/ 	.word	0x00013a00
        /*0508*/ 	.short	0x010a
        /*050a*/ 	.byte	0x3f
	.zero		1


	//   ....[63]....
        /*050c*/ 	.word	0x0000b550
        /*0510*/ 	.word	0x00000003
        /*0514*/ 	.word	0xfffffff8
        /*0518*/ 	.short	0x010a
        /*051a*/ 	.byte	0x3f
	.zero		1


	//   ....[64]....
        /*051c*/ 	.word	0x0000b5b0
        /*0520*/ 	.word	0x00000008
        /*0524*/ 	.word	0x00013a00
        /*0528*/ 	.short	0x010a
        /*052a*/ 	.byte	0x3f
	.zero		1


	//   ....[65]....
        /*052c*/ 	.word	0x0000b610
        /*0530*/ 	.word	0x00000005
        /*0534*/ 	.word	0x00013a00
        /*0538*/ 	.short	0x010a
        /*053a*/ 	.byte	0x3f
	.zero		1


	//   ....[66]....
        /*053c*/ 	.word	0x0000b670
        /*0540*/ 	.word	0x00000000
        /*0544*/ 	.word	0x00013a00
        /*0548*/ 	.short	0x010a
        /*054a*/ 	.byte	0x3f
	.zero		1


	//   ....[67]....
        /*054c*/ 	.word	0x0000b6d0
        /*0550*/ 	.word	0x00000005
        /*0554*/ 	.word	0x00013a00
        /*0558*/ 	.short	0x010a
        /*055a*/ 	.byte	0x3f
	.zero		1


	//   ....[68]....
        /*055c*/ 	.word	0x0000b730
        /*0560*/ 	.word	0x00000009
        /*0564*/ 	.word	0x00013a00
        /*0568*/ 	.short	0x010a
        /*056a*/ 	.byte	0x3f
	.zero		1


	//   ....[69]....
        /*056c*/ 	.word	0x0000b790
        /*0570*/ 	.word	0x00000003
        /*0574*/ 	.word	0x00000008
        /*0578*/ 	.short	0x010a
        /*057a*/ 	.byte	0x3f
	.zero		1


	//   ....[70]....
        /*057c*/ 	.word	0x0000b860
        /*0580*/ 	.word	0x00000007
        /*0584*/ 	.word	0x00013a60
        /*0588*/ 	.short	0x010a
        /*058a*/ 	.byte	0x3f
	.zero		1


	//   ....[71]....
        /*058c*/ 	.word	0x0000b8b0
        /*0590*/ 	.word	0x00000007
        /*0594*/ 	.word	0x00013ab0
        /*0598*/ 	.short	0x010a
        /*059a*/ 	.byte	0x3f
	.zero		1


	//   ....[72]....
        /*059c*/ 	.word	0x0000b900
        /*05a0*/ 	.word	0x00000004
        /*05a4*/ 	.word	0x00013a60
        /*05a8*/ 	.short	0x010a
        /*05aa*/ 	.byte	0x3f
	.zero		1


	//   ....[73]....
        /*05ac*/ 	.word	0x0000b9d0
        /*05b0*/ 	.word	0x00000008
        /*05b4*/ 	.word	0x00013a28
        /*05b8*/ 	.short	0x010a
        /*05ba*/ 	.byte	0x3f
	.zero		1


	//   ....[74]....
        /*05bc*/ 	.word	0x0000ba20
        /*05c0*/ 	.word	0x00000005
        /*05c4*/ 	.word	0x00013ab0
        /*05c8*/ 	.short	0x010a
        /*05ca*/ 	.byte	0x3f
	.zero		1


	//   ....[75]....
        /*05cc*/ 	.word	0x0000ba70
        /*05d0*/ 	.word	0x00000007
        /*05d4*/ 	.word	0x00013a28
        /*05d8*/ 	.short	0x010a
        /*05da*/ 	.byte	0x3f
	.zero		1


	//   ....[76]....
        /*05dc*/ 	.word	0x0000bac0
        /*05e0*/ 	.word	0x00000007
        /*05e4*/ 	.word	0x00013a28
        /*05e8*/ 	.short	0x010a
        /*05ea*/ 	.byte	0x3f
	.zero		1


	//   ....[77]....
        /*05ec*/ 	.word	0x0000bb10
        /*05f0*/ 	.word	0x00000007
        /*05f4*/ 	.word	0x00013a28
        /*05f8*/ 	.short	0x010a
        /*05fa*/ 	.byte	0x3f
	.zero		1


	//----- nvinfo : EIATTR_NUM_MBARRIERS
	.align		4
.L_38:
        /*05fc*/ 	.byte	0x03, 0x38
        /*05fe*/ 	.short	0x001f


	//----- nvinfo : EIATTR_EXIT_INSTR_OFFSETS
	.align		4
        /*0600*/ 	.byte	0x04, 0x1c
        /*0602*/ 	.short	(.L_40 - .L_39)


	//   ....[0]....
.L_39:
        /*0604*/ 	.word	0x00000b20


	//   ....[1]....
        /*0608*/ 	.word	0x00000b90


	//   ....[2]....
        /*060c*/ 	.word	0x000094b0


	//   ....[3]....
        /*0610*/ 	.word	0x00009510


	//   ....[4]....
        /*0614*/ 	.word	0x00009540


	//   ....[5]....
        /*0618*/ 	.word	0x0000a080


	//   ....[6]....
        /*061c*/ 	.word	0x0000a0b0


	//   ....[7]....
        /*0620*/ 	.word	0x0000b470


	//----- nvinfo : EIATTR_MAX_THREADS
	.align		4
.L_40:
        /*0624*/ 	.byte	0x04, 0x05
        /*0626*/ 	.short	(.L_42 - .L_41)
.L_41:
        /*0628*/ 	.word	0x00000180
        /*062c*/ 	.word	0x00000001
        /*0630*/ 	.word	0x00000001


	//----- nvinfo : EIATTR_CRS_STACK_SIZE
	.align		4
.L_42:
        /*0634*/ 	.byte	0x04, 0x1e
        /*0636*/ 	.short	(.L_44 - .L_43)
.L_43:
        /*0638*/ 	.word	0x00000000


	//----- nvinfo : EIATTR_CBANK_PARAM_SIZE
	.align		4
.L_44:
        /*063c*/ 	.byte	0x03, 0x19
        /*063e*/ 	.short	0x0870


	//----- nvinfo : EIATTR_PARAM_CBANK
	.align		4
        /*0640*/ 	.byte	0x04, 0x0a
        /*0642*/ 	.short	(.L_46 - .L_45)
	.align		4
.L_45:
        /*0644*/ 	.word	index@(.nv.constant0._ZN7cutlass13device_kernelINS_4fmha6kernel28FmhaKernelTmaWarpSpecializedINS1_10collective30FmhaMainloopTmaWarpSpecializedINS_6half_tEffN4cute5tupleIJNS7_1CILi128EEENS9_ILi64EEENS9_ILi80EEEEEENS8_IJiNS9_ILi1EEENS8_IJiiEEEEEESG_SG_NS4_12CausalFusionEJNS2_6OptionILNS2_3TagE0ENS9_ILb1EEEEENSI_ILSJ_2ESK_EEEEENS4_15FmhaFwdEpilogueIS6_fNS8_IJSB_SC_SB_EEEEENS2_23PersistentTileSchedulerEJSL_SM_EEEEEvNT_6ParamsE)
        /*0648*/ 	.short	0x0210
        /*064a*/ 	.short	0x0870


	//----- nvinfo : EIATTR_SW_WAR
	.align		4
.L_46:
        /*064c*/ 	.byte	0x04, 0x36
        /*064e*/ 	.short	(.L_48 - .L_47)
.L_47:
        /*0650*/ 	.word	0x00000008
.L_48:


//--------------------- .nv.callgraph             --------------------------
	.section	.nv.callgraph,"",@"SHT_CUDA_CALLGRAPH"
	.align	4
	.sectionentsize	8
	.align		4
        /*0000*/ 	.word	0x00000000
	.align		4
        /*0004*/ 	.word	0xffffffff
	.align		4
        /*0008*/ 	.word	index@(_ZN7cutlass13device_kernelINS_4fmha6kernel28FmhaKernelTmaWarpSpecializedINS1_10collective30FmhaMainloopTmaWarpSpecializedINS_6half_tEffN4cute5tupleIJNS7_1CILi128EEENS9_ILi64EEENS9_ILi80EEEEEENS8_IJiNS9_ILi1EEENS8_IJiiEEEEEESG_SG_NS4_12CausalFusionEJNS2_6OptionILNS2_3TagE0ENS9_ILb1EEEEENSI_ILSJ_2ESK_EEEEENS4_15FmhaFwdEpilogueIS6_fNS8_IJSB_SC_SB_EEEEENS2_23PersistentTileSchedulerEJSL_SM_EEEEEvNT_6ParamsE)
	.align		4
        /*000c*/ 	.word	index@(__assertfail)
	.align		4
        /*0010*/ 	.word	0x00000000
	.align		4
        /*0014*/ 	.word	0xfffffffe
	.align		4
        /*0018*/ 	.word	0x00000000
	.align		4
        /*001c*/ 	.word	0xfffffffd
	.align		4
        /*0020*/ 	.word	0x00000000
	.align		4
        /*0024*/ 	.word	0xfffffffc


//--------------------- .nv.constant4             --------------------------
	.section	.nv.constant4,"a",@progbits
	.align	8
	.align		8
.nv.constant4:
        /*0000*/ 	.dword	__assertfail
	.align		8
        /*0008*/ 	.dword	__unnamed_1
	.align		8
        /*0010*/ 	.dword	__unnamed_2
	.align		8
        /*0018*/ 	.dword	_ZN39_INTERNAL_14a57da9_4_k_cu_9b0f08b6_33074cuda3std3__45__cpo5beginE
	.align		8
        /*0020*/ 	.dword	_ZN39_INTERNAL_14a57da9_4_k_cu_9b0f08b6_33074cuda3std3__45__cpo3endE
	.align		8
        /*0028*/ 	.dword	_ZN39_INTERNAL_14a57da9_4_k_cu_9b0f08b6_33074cuda3std3__45__cpo6cbeginE
	.align		8
        /*0030*/ 	.dword	_ZN39_INTERNAL_14a57da9_4_k_cu_9b0f08b6_33074cuda3std3__45__cpo4cendE
	.align		8
        /*0038*/ 	.dword	_ZN39_INTERNAL_14a57da9_4_k_cu_9b0f08b6_33074cuda3std3__441_GLOBAL__N__14a57da9_4_k_cu_9b0f08b6_33076ignoreE
	.align		8
        /*0040*/ 	.dword	_ZN39_INTERNAL_14a57da9_4_k_cu_9b0f08b6_33074cuda3std3__419piecewise_constructE
	.align		8
        /*0048*/ 	.dword	_ZN39_INTERNAL_14a57da9_4_k_cu_9b0f08b6_33074cuda3std3__48in_placeE
	.align		8
        /*0050*/ 	.dword	_ZN39_INTERNAL_14a57da9_4_k_cu_9b0f08b6_33074cuda3std6ranges3__45__cpo4swapE
	.align		8
        /*0058*/ 	.dword	_ZN39_INTERNAL_14a57da9_4_k_cu_9b0f08b6_33074cuda3std6ranges3__45__cpo9iter_moveE
	.align		8
        /*0060*/ 	.dword	_ZN39_INTERNAL_14a57da9_4_k_cu_9b0f08b6_33074cute7productE
	.align		8
        /*0068*/ 	.dword	_ZN39_INTERNAL_14a57da9_4_k_cu_9b0f08b6_33074cute1_E
	.align		8
        /*0070*/ 	.dword	$str$24
	.align		8
        /*0078*/ 	.dword	$str$25


//--------------------- .text._ZN7cutlass13device_kernelINS_4fmha6kernel28FmhaKernelTmaWarpSpecializedINS1_10collective30FmhaMainloopTmaWarpSpecializedINS_6half_tEffN4cute5tupleIJNS7_1CILi128EEENS9_ILi64EEENS9_ILi80EEEEEENS8_IJiNS9_ILi1EEENS8_IJiiEEEEEESG_SG_NS4_12CausalFusionEJNS2_6OptionILNS2_3TagE0ENS9_ILb1EEEEENSI_ILSJ_2ESK_EEEEENS4_15FmhaFwdEpilogueIS6_fNS8_IJSB_SC_SB_EEEEENS2_23PersistentTileSchedulerEJSL_SM_EEEEEvNT_6ParamsE --------------------------
	.section	.text._ZN7cutlass13device_kernelINS_4fmha6kernel28FmhaKernelTmaWarpSpecializedINS1_10collective30FmhaMainloopTmaWarpSpecializedINS_6half_tEffN4cute5tupleIJNS7_1CILi128EEENS9_ILi64EEENS9_ILi80EEEEEENS8_IJiNS9_ILi1EEENS8_IJiiEEEEEESG_SG_NS4_12CausalFusionEJNS2_6OptionILNS2_3TagE0ENS9_ILb1EEEEENSI_ILSJ_2ESK_EEEEENS4_15FmhaFwdEpilogueIS6_fNS8_IJSB_SC_SB_EEEEENS2_23PersistentTileSchedulerEJSL_SM_EEEEEvNT_6ParamsE,"ax",@progbits
	.align	128
.text._ZN7cutlass13device_kernelINS_4fmha6kernel28FmhaKernelTmaWarpSpecializedINS1_10collective30FmhaMainloopTmaWarpSpecializedINS_6half_tEffN4cute5tupleIJNS7_1CILi128EEENS9_ILi64EEENS9_ILi80EEEEEENS8_IJiNS9_ILi1EEENS8_IJiiEEEEEESG_SG_NS4_12CausalFusionEJNS2_6OptionILNS2_3TagE0ENS9_ILb1EEEEENSI_ILSJ_2ESK_EEEEENS4_15FmhaFwdEpilogueIS6_fNS8_IJSB_SC_SB_EEEEENS2_23PersistentTileSchedulerEJSL_SM_EEEEEvNT_6ParamsE:
        .type           _ZN7cutlass13device_kernelINS_4fmha6kernel28FmhaKernelTmaWarpSpecializedINS1_10collective30FmhaMainloopTmaWarpSpecializedINS_6half_tEffN4cute5tupleIJNS7_1CILi128EEENS9_ILi64EEENS9_ILi80EEEEEENS8_IJiNS9_ILi1EEENS8_IJiiEEEEEESG_SG_NS4_12CausalFusionEJNS2_6OptionILNS2_3TagE0ENS9_ILb1EEEEENSI_ILSJ_2ESK_EEEEENS4_15FmhaFwdEpilogueIS6_fNS8_IJSB_SC_SB_EEEEENS2_23PersistentTileSchedulerEJSL_SM_EEEEEvNT_6ParamsE,@function
        .size           _ZN7cutlass13device_kernelINS_4fmha6kernel28FmhaKernelTmaWarpSpecializedINS1_10collective30FmhaMainloopTmaWarpSpecializedINS_6half_tEffN4cute5tupleIJNS7_1CILi128EEENS9_ILi64EEENS9_ILi80EEEEEENS8_IJiNS9_ILi1EEENS8_IJiiEEEEEESG_SG_NS4_12CausalFusionEJNS2_6OptionILNS2_3TagE0ENS9_ILb1EEEEENSI_ILSJ_2ESK_EEEEENS4_15FmhaFwdEpilogueIS6_fNS8_IJSB_SC_SB_EEEEENS2_23PersistentTileSchedulerEJSL_SM_EEEEEvNT_6ParamsE,(.L_x_152 - _ZN7cutlass13device_kernelINS_4fmha6kernel28FmhaKernelTmaWarpSpecializedINS1_10collective30FmhaMainloopTmaWarpSpecializedINS_6half_tEffN4cute5tupleIJNS7_1CILi128EEENS9_ILi64EEENS9_ILi80EEEEEENS8_IJiNS9_ILi1EEENS8_IJiiEEEEEESG_SG_NS4_12CausalFusionEJNS2_6OptionILNS2_3TagE0ENS9_ILb1EEEEENSI_ILSJ_2ESK_EEEEENS4_15FmhaFwdEpilogueIS6_fNS8_IJSB_SC_SB_EEEEENS2_23PersistentTileSchedulerEJSL_SM_EEEEEvNT_6ParamsE)
        .other          _ZN7cutlass13device_kernelINS_4fmha6kernel28FmhaKernelTmaWarpSpecializedINS1_10collective30FmhaMainloopTmaWarpSpecializedINS_6half_tEffN4cute5tupleIJNS7_1CILi128EEENS9_ILi64EEENS9_ILi80EEEEEENS8_IJiNS9_ILi1EEENS8_IJiiEEEEEESG_SG_NS4_12CausalFusionEJNS2_6OptionILNS2_3TagE0ENS9_ILb1EEEEENSI_ILSJ_2ESK_EEEEENS4_15FmhaFwdEpilogueIS6_fNS8_IJSB_SC_SB_EEEEENS2_23PersistentTileSchedulerEJSL_SM_EEEEEvNT_6ParamsE,@"STO_CUDA_ENTRY STV_DEFAULT"
_ZN7cutlass13device_kernelINS_4fmha6kernel28FmhaKernelTmaWarpSpecializedINS1_10collective30FmhaMainloopTmaWarpSpecializedINS_6half_tEffN4cute5tupleIJNS7_1CILi128EEENS9_ILi64EEENS9_ILi80EEEEEENS8_IJiNS9_ILi1EEENS8_IJiiEEEEEESG_SG_NS4_12CausalFusionEJNS2_6OptionILNS2_3TagE0ENS9_ILb1EEEEENSI_ILSJ_2ESK_EEEEENS4_15FmhaFwdEpilogueIS6_fNS8_IJSB_SC_SB_EEEEENS2_23PersistentTileSchedulerEJSL_SM_EEEEEvNT_6ParamsE:
[----:B------:R-:W1:Y:S01]  /*0000*/  LDC R1, c[0x0][0x28] ;  /* 0x00000a00ff017b82 */ /* 0x000e620000000800 */
[----:B------:R-:W2:Y:S07]  /*0010*/  S2R R2, SR_TID.X ;  /* 0x0000000000027919 */ /* 0x000eae0000002100 */
[----:B------:R-:W3:Y:S01]  /*0020*/  S2UR UR6, SR_CTAID.X ;  /* 0x00000000000679c3 */ /* 0x000ee20000002500 */
[----:B------:R-:W-:Y:S01]  /*0030*/  ELECT P1, URZ, PT ;  /* 0x00000000003f782f */ /* 0x000fe20003820000 */
[----:B------:R-:W-:Y:S01]  /*0040*/  BSSY B0, `(.L_x_0) ;  /* 0x0000018000007945 */ /* 0x000fe20003800000 */
[----:B---3--:R-:W-:Y:S01]  /*0050*/  IMAD.U32 R17, RZ, RZ, UR6 ;  /* 0x00000006ff117e24 */ /* 0x008fe2000f8e00ff */
[----:B--2---:R-:W-:-:S05]  /*0060*/  SHF.R.U32.HI R0, RZ, 0x5, R2 ;  /* 0x00000005ff007819 */ /* 0x004fca0000011602 */
[----:B------:R-:W2:Y:S02]  /*0070*/  SHFL.IDX PT, R3, R0, RZ, 0x1f ;  /* 0x00001fff00037589 */ /* 0x000ea400000e0000 */
[----:B--2---:R-:W-:Y:S02]  /*0080*/  R2UR UR4, R3 ;  /* 0x00000000030472ca */ /* 0x004fe400000e0000 */
[----:B------:R-:W-:-:S06]  /*0090*/  SHF.R.U32.HI R3, RZ, 0x7, R2 ;  /* 0x00000007ff037819 */ /* 0x000fcc0000011602 */
[----:B------:R-:W2:Y:S05]  /*00a0*/  SHFL.IDX PT, R3, R3, RZ, 0x1f ;  /* 0x00001fff03037589 */ /* 0x000eaa00000e0000 */
[----:B------:R-:W-:Y:S02]  /*00b0*/  USHF.R.S32.HI UR5, URZ, 0x1f, UR4 ;  /* 0x0000001f3f057899 */ /* 0x000fe40008011404 */
[----:B------:R-:W-:Y:S02]  /*00c0*/  ISETP.EQ.AND P2, PT, RZ, UR4, P1 ;  /* 0x00000004ff007c0c */ /* 0x000fe40008f42270 */
[----:B------:R-:W-:-:S04]  /*00d0*/  ULEA.HI UR5, UR5, UR4, URZ, 0x2 ;  /* 0x0000000405057291 */ /* 0x000fc8000f8f103f */
[----:B------:R-:W-:-:S04]  /*00e0*/  ULOP3.LUT UR5, UR5, 0xfffffffc, URZ, 0xc0, !UPT ;  /* 0xfffffffc05057892 */ /* 0x000fc8000f8ec03f */
[----:B------:R-:W-:-:S03]  /*00f0*/  UIADD3 UR5, UR4, -UR5, URZ ;  /* 0x8000000504057290 */ /* 0x000fc6000fffe03f */
[----:B-1----:R-:W-:Y:S09]  /*0100*/  @!P2 BRA `(.L_x_1) ;  /* 0x00000000002ca947 */ /* 0x002ff20003800000 */
[----:B------:R-:W-:Y:S02]  /*0110*/  ULDC.64 UR6, c[0x0][0x198] ;  /* 0x0000660000067ab9 */ /* 0x000fe40000000a00 */
[----:B------:R-:W-:Y:S02]  /*0120*/  UIADD3 UR8, UP0, UR6, 0xf0, URZ ;  /* 0x000000f006087890 */ /* 0x000fe4000ff1e03f */
[----:B------:R-:W-:Y:S02]  /*0130*/  UIADD3 UR10, UP1, UR6, 0x1f0, URZ ;  /* 0x000001f0060a7890 */ /* 0x000fe4000ff3e03f */
[----:B------:R-:W-:Y:S02]  /*0140*/  UIADD3 UR6, UP2, UR6, 0x2f0, URZ ;  /* 0x000002f006067890 */ /* 0x000fe4000ff5e03f */
[----:B------:R-:W-:Y:S02]  /*0150*/  UIADD3.X UR9, URZ, UR7, URZ, UP0, !UPT ;  /* 0x000000073f097290 */ /* 0x000fe400087fe43f */
[----:B------:R-:W-:-:S02]  /*0160*/  UIADD3.X UR11, URZ, UR7, URZ, UP1, !UPT ;  /* 0x000000073f0b7290 */ /* 0x000fc40008ffe43f */
[----:B------:R-:W-:-:S05]  /*0170*/  UIADD3.X UR7, URZ, UR7, URZ, UP2, !UPT ;  /* 0x000000073f077290 */ /* 0x000fca00097fe43f */
[----:B------:R1:W-:Y:S02]  /*0180*/  UTMACCTL.PF [UR8] ;  /* 0x00000000080079b9 */ /* 0x0003e40008040000 */
[----:B------:R1:W-:Y:S02]  /*0190*/  UTMACCTL.PF [UR10] ;  /* 0x000000000a0079b9 */ /* 0x0003e40008040000 */
[----:B------:R1:W-:Y:S02]  /*01a0*/  UTMACCTL.PF [UR6] ;  /* 0x00000000060079b9 */ /* 0x0003e40008040000 */
[----:B-1----:R-:W-:Y:S01]  /*01b0*/  NOP ;  /* 0x0000000000007918 */ /* 0x002fe20000000000 */
.L_x_1:
[----:B------:R-:W-:Y:S05]  /*01c0*/  BSYNC B0 ;  /* 0x0000000000007941 */ /* 0x000fea0003800000 */
.L_x_0:
[----:B------:R-:W1:Y:S01]  /*01d0*/  SHFL.IDX PT, R4, R0, RZ, 0x1f ;  /* 0x00001fff00047589 */ /* 0x000e6200000e0000 */
[----:B--2---:R-:W-:Y:S01]  /*01e0*/  R2UR UR48, R3 ;  /* 0x00000000033072ca */ /* 0x004fe200000e0000 */
[----:B------:R-:W-:Y:S02]  /*01f0*/  UISETP.NE.AND UP0, UPT, UR5, 0x1, UPT ;  /* 0x000000010500788c */ /* 0x000fe4000bf05270 */
[----:B------:R-:W-:-:S10]  /*0200*/  UISETP.NE.AND UP1, UPT, UR5, 0x2, UPT ;  /* 0x000000020500788c */ /* 0x000fd4000bf25270 */
[----:B------:R-:W-:Y:S02]  /*0210*/  UIADD3 UR10, UR48, -0x1, URZ ;  /* 0xffffffff300a7890 */ /* 0x000fe4000fffe03f */
[----:B------:R-:W-:Y:S02]  /*0220*/  UISETP.EQ.AND UP2, UPT, UR48, URZ, !UP0 ;  /* 0x0000003f3000728c */ /* 0x000fe4000c742270 */
[----:B------:R-:W-:Y:S02]  /*0230*/  UISETP.EQ.AND UP3, UPT, UR48, URZ, !UP1 ;  /* 0x0000003f3000728c */ /* 0x000fe4000cf62270 */
[----:B------:R-:W-:Y:S02]  /*0240*/  UISETP.GE.U32.AND UP4, UPT, UR10, 0x4, UPT ;  /* 0x000000040a00788c */ /* 0x000fe4000bf86070 */
[----:B------:R-:W-:Y:S01]  /*0250*/  USEL UR47, URZ, 0x1, !UP2 ;  /* 0x000000013f2f7887 */ /* 0x000fe2000d000000 */
[----:B-1----:R-:W-:Y:S01]  /*0260*/  ISETP.NE.AND P0, PT, R4, RZ, PT ;  /* 0x000000ff0400720c */ /* 0x002fe20003f05270 */
[----:B------:R-:W-:Y:S01]  /*0270*/  USEL UR46, URZ, 0x1, !UP3 ;  /* 0x000000013f2e7887 */ /* 0x000fe2000d800000 */
[----:B------:R-:W-:Y:S01]  /*0280*/  IMAD.U32 R4, RZ, RZ, UR5 ;  /* 0x00000005ff047e24 */ /* 0x000fe2000f8e00ff */
[----:B------:R-:W-:-:S02]  /*0290*/  USEL UR47, UR47, 0x2, UP4 ;  /* 0x000000022f2f7887 */ /* 0x000fc4000a000000 */
[----:B------:R-:W-:-:S08]  /*02a0*/  USEL UR46, UR46, 0x2, UP4 ;  /* 0x000000022e2e7887 */ /* 0x000fd0000a000000 */
[----:B------:R-:W-:Y:S05]  /*02b0*/  @P0 BRA `(.L_x_2) ;  /* 0x0000000000480947 */ /* 0x000fea0003800000 */
[----:B------:R-:W1:Y:S01]  /*02c0*/  S2UR UR8, SR_CgaCtaId ;  /* 0x00000000000879c3 */ /* 0x000e620000008800 */
[----:B------:R-:W-:Y:S01]  /*02d0*/  UMOV UR4, 0x400 ;  /* 0x0000040000047882 */ /* 0x000fe20000000000 */
[----:B------:R-:W-:Y:S01]  /*02e0*/  UMOV UR5, 0x1 ;  /* 0x0000000100057882 */ /* 0x000fe20000000000 */
[----:B------:R-:W-:Y:S01]  /*02f0*/  UMOV UR6, 0x80 ;  /* 0x0000008000067882 */ /* 0x000fe20000000000 */
[----:B------:R-:W-:Y:S01]  /*0300*/  ELECT P0, URZ, PT ;  /* 0x00000000003f782f */ /* 0x000fe20003800000 */
[----:B------:R-:W-:-:S04]  /*0310*/  UIADD3 UR6, -UR6, 0x100000, URZ ;  /* 0x0010000006067890 */ /* 0x000fc8000fffe13f */
[----:B------:R-:W-:Y:S02]  /*0320*/  USHF.L.U32 UR7, UR6, 0xb, URZ ;  /* 0x0000000b06077899 */ /* 0x000fe4000800063f */
[----:B------:R-:W-:Y:S02]  /*0330*/  USHF.L.U32 UR6, UR6, 0x1, URZ ;  /* 0x0000000106067899 */ /* 0x000fe4000800063f */
[----:B-1----:R-:W-:Y:S02]  /*0340*/  ULEA UR8, UR8, UR4, 0x18 ;  /* 0x0000000408087291 */ /* 0x002fe4000f8ec03f */
[----:B------:R-:W-:-:S04]  /*0350*/  UIADD3 UR4, -UR5, 0x100000, URZ ;  /* 0x0010000005047890 */ /* 0x000fc8000fffe13f */
[----:B------:R-:W-:Y:S02]  /*0360*/  USHF.L.U32 UR5, UR4, 0xb, URZ ;  /* 0x0000000b04057899 */ /* 0x000fe4000800063f */
[----:B------:R-:W-:Y:S01]  /*0370*/  USHF.L.U32 UR4, UR4, 0x1, URZ ;  /* 0x0000000104047899 */ /* 0x000fe2000800063f */
[----:B------:R-:W1:Y:S11]  /*0380*/  FENCE.VIEW.ASYNC.S ;  /* 0x00000000000073c6 */ /* 0x000e760000000000 */
[----:B-1----:R1:W2:Y:S01]  /*0390*/  SYNCS.EXCH.64 URZ, [UR8+0x13a50], UR4 ;  /* 0x013a5004083f75b2 */ /* 0x0022a20008000100 */
[----:B------:R1:W3:Y:S01]  /*03a0*/  SYNCS.EXCH.64 URZ, [UR8+0x13a60], UR6 ;  /* 0x013a6006083f75b2 */ /* 0x0002e20008000100 */
[----:B------:R1:W4:Y:S01]  /*03b0*/  SYNCS.EXCH.64 URZ, [UR8+0x13a58], UR4 ;  /* 0x013a5804083f75b2 */ /* 0x0003220008000100 */
[----:B------:R1:W1:Y:S01]  /*03c0*/  SYNCS.EXCH.64 URZ, [UR8+0x13a68], UR6 ;  /* 0x013a6806083f75b2 */ /* 0x0002620008000100 */
[----:B------:R-:W-:Y:S01]  /*03d0*/  NOP ;  /* 0x0000000000007918 */ /* 0x000fe20000000000 */
.L_x_2:
[----:B------:R-:W5:Y:S01]  /*03e0*/  SHFL.IDX PT, R3, R0, RZ, 0x1f ;  /* 0x00001fff00037589 */ /* 0x000f6200000e0000 */
[----:B------:R-:W-:Y:S01]  /*03f0*/  NOP ;  /* 0x0000000000007918 */ /* 0x000fe20000000000 */
[----:B-----5:R-:W-:-:S13]  /*0400*/  ISETP.NE.AND P0, PT, R3, RZ, PT ;  /* 0x000000ff0300720c */ /* 0x020fda0003f05270 */
[----:B------:R-:W-:Y:S05]  /*0410*/  @P0 BRA `(.L_x_3) ;  /* 0x0000000000600947 */ /* 0x000fea0003800000 */
[----:B-1----:R-:W1:Y:S01]  /*0420*/  S2UR UR5, SR_CgaCtaId ;  /* 0x00000000000579c3 */ /* 0x002e620000008800 */
[----:B------:R-:W-:Y:S01]  /*0430*/  UMOV UR4, 0x400 ;  /* 0x0000040000047882 */ /* 0x000fe20000000000 */
[----:B------:R-:W-:Y:S01]  /*0440*/  UMOV UR6, 0x1 ;  /* 0x0000000100067882 */ /* 0x000fe20000000000 */
[----:B------:R-:W-:Y:S01]  /*0450*/  UMOV UR9, 0x100 ;  /* 0x0000010000097882 */ /* 0x000fe20000000000 */
[----:B------:R-:W-:-:S04]  /*0460*/  UIADD3 UR6, -UR6, 0x100000, URZ ;  /* 0x0010000006067890 */ /* 0x000fc8000fffe13f */
[----:B------:R-:W-:Y:S02]  /*0470*/  USHF.L.U32 UR7, UR6, 0xb, URZ ;  /* 0x0000000b06077899 */ /* 0x000fe4000800063f */
[----:B------:R-:W-:Y:S01]  /*0480*/  USHF.L.U32 UR6, UR6, 0x1, URZ ;  /* 0x0000000106067899 */ /* 0x000fe2000800063f */
[----:B------:R-:W-:Y:S01]  /*0490*/  ELECT P0, URZ, PT ;  /* 0x00000000003f782f */ /* 0x000fe20003800000 */
[----:B-1----:R-:W-:Y:S02]  /*04a0*/  ULEA UR8, UR5, UR4, 0x18 ;  /* 0x0000000405087291 */ /* 0x002fe4000f8ec03f */
[----:B------:R-:W-:-:S04]  /*04b0*/  UIADD3 UR4, -UR9, 0x100000, URZ ;  /* 0x0010000009047890 */ /* 0x000fc8000fffe13f */
[----:B------:R-:W-:Y:S02]  /*04c0*/  USHF.L.U32 UR5, UR4, 0xb, URZ ;  /* 0x0000000b04057899 */ /* 0x000fe4000800063f */
[----:B------:R-:W-:Y:S01]  /*04d0*/  USHF.L.U32 UR4, UR4, 0x1, URZ ;  /* 0x0000000104047899 */ /* 0x000fe2000800063f */
[----:B------:R-:W1:Y:S03]  /*04e0*/  FENCE.VIEW.ASYNC.S ;  /* 0x00000000000073c6 */ /* 0x000e660000000000 */
[----:B-1----:R1:W1:Y:S08]  /*04f0*/  SYNCS.EXCH.64 URZ, [UR8+0x13a00], UR6 ;  /* 0x013a0006083f75b2 */ /* 0x0022700008000100 */
[----:B------:R1:W1:Y:S01]  /*0500*/  SYNCS.EXCH.64 URZ, [UR8+0x13a28], UR4 ;  /* 0x013a2804083f75b2 */ /* 0x0002620008000100 */
        /* <DEDUP_REMOVED lines=8> */
[----:B------:R-:W-:Y:S01]  /*0590*/  NOP ;  /* 0x0000000000007918 */ /* 0x000fe20000000000 */
.L_x_3:
        /* <DEDUP_REMOVED lines=21> */
[----:B------:R-:W-:Y:S01]  /*06f0*/  NOP ;  /* 0x0000000000007918 */ /* 0x000fe20000000000 */
.L_x_4:
[----:B------:R-:W5:Y:S01]  /*0700*/  SHFL.IDX PT, R3, R0, RZ, 0x1f ;  /* 0x00001fff00037589 */ /* 0x000f6200000e0000 */
[----:B------:R-:W-:Y:S01]  /*0710*/  ELECT P0, URZ, PT ;  /* 0x00000000003f782f */ /* 0x000fe20003800000 */
[----:B------:R-:W-:Y:S01]  /*0720*/  NOP ;  /* 0x0000000000007918 */ /* 0x000fe20000000000 */
[----:B-1----:R-:W-:Y:S02]  /*0730*/  UMOV UR4, 0x80 ;  /* 0x0000008000047882 */ /* 0x002fe40000000000 */
[C---:B-----5:R-:W-:Y:S02]  /*0740*/  ISETP.NE.OR P0, PT, R3.reuse, RZ, !P0 ;  /* 0x000000ff0300720c */ /* 0x060fe40004705670 */
[----:B------:R-:W-:-:S11]  /*0750*/  ISETP.NE.AND P3, PT, R3, RZ, PT ;  /* 0x000000ff0300720c */ /* 0x000fd60003f65270 */
[----:B------:R-:W-:Y:S01]  /*0760*/  VOTEU.ALL UP2, P0 ;  /* 0x00000000003f7886 */ /* 0x000fe20000040000 */
[----:B------:R-:W-:Y:S01]  /*0770*/  VOTEU.ALL UP3, P0 ;  /* 0x00000000003f7886 */ /* 0x000fe20000060000 */
[----:B------:R-:W-:Y:S01]  /*0780*/  VOTEU.ALL UP4, P0 ;  /* 0x00000000003f7886 */ /* 0x000fe20000080000 */
[----:B------:R-:W-:Y:S02]  /*0790*/  VOTEU.ALL UP5, P0 ;  /* 0x00000000003f7886 */ /* 0x000fe400000a0000 */
[----:B------:R-:W1:Y:S01]  /*07a0*/  @!UP2 S2UR UR7, SR_CgaCtaId ;  /* 0x000000000007a9c3 */ /* 0x000e620000008800 */
[----:B------:R-:W-:Y:S01]  /*07b0*/  @!UP2 UMOV UR6, 0x400 ;  /* 0x000004000006a882 */ /* 0x000fe20000000000 */
[----:B------:R-:W-:-:S04]  /*07c0*/  @!UP2 UIADD3 UR4, -UR4, 0x100000, URZ ;  /* 0x001000000404a890 */ /* 0x000fc8000fffe13f */
[----:B------:R-:W-:Y:S02]  /*07d0*/  @!UP2 USHF.L.U32 UR5, UR4, 0xb, URZ ;  /* 0x0000000b0405a899 */ /* 0x000fe4000800063f */
[----:B------:R-:W-:Y:S02]  /*07e0*/  @!UP2 USHF.L.U32 UR4, UR4, 0x1, URZ ;  /* 0x000000010404a899 */ /* 0x000fe4000800063f */
[----:B-1----:R-:W-:Y:S01]  /*07f0*/  @!UP2 ULEA UR6, UR7, UR6, 0x18 ;  /* 0x000000060706a291 */ /* 0x002fe2000f8ec03f */
[----:B------:R-:W-:Y:S01]  /*0800*/  VOTEU.ALL UP2, P0 ;  /* 0x00000000003f7886 */ /* 0x000fe20000040000 */
[----:B------:R-:W1:Y:S10]  /*0810*/  FENCE.VIEW.ASYNC.S ;  /* 0x00000000000073c6 */ /* 0x000e740000000000 */
[----:B-1----:R1:W1:Y:S01]  /*0820*/  @!UP2 SYNCS.EXCH.64 URZ, [UR6+0x13a90], UR4 ;  /* 0x013a9004063fa5b2 */ /* 0x0022620008000100 */
[----:B------:R1:W1:Y:S01]  /*0830*/  @!UP3 SYNCS.EXCH.64 URZ, [UR6+0x13a98], UR4 ;  /* 0x013a9804063fb5b2 */ /* 0x0002620008000100 */
[----:B------:R1:W1:Y:S01]  /*0840*/  @!UP4 SYNCS.EXCH.64 URZ, [UR6+0x13aa0], UR4 ;  /* 0x013aa004063fc5b2 */ /* 0x0002620008000100 */
[----:B------:R1:W1:Y:S01]  /*0850*/  @!UP5 SYNCS.EXCH.64 URZ, [UR6+0x13aa8], UR4 ;  /* 0x013aa804063fd5b2 */ /* 0x0002620008000100 */
[----:B------:R-:W-:Y:S01]  /*0860*/  NOP ;  /* 0x0000000000007918 */ /* 0x000fe20000000000 */
[----:B------:R-:W-:Y:S05]  /*0870*/  @P3 BRA `(.L_x_5) ;  /* 0x0000000000583947 */ /* 0x000fea0003800000 */
[----:B-1----:R-:W1:Y:S01]  /*0880*/  S2UR UR5, SR_CgaCtaId ;  /* 0x00000000000579c3 */ /* 0x002e620000008800 */
[----:B------:R-:W-:Y:S01]  /*0890*/  UMOV UR4, 0x400 ;  /* 0x0000040000047882 */ /* 0x000fe20000000000 */
[----:B------:R-:W-:Y:S01]  /*08a0*/  UMOV UR6, 0x20 ;  /* 0x0000002000067882 */ /* 0x000fe20000000000 */
[----:B------:R-:W-:Y:S01]  /*08b0*/  UMOV UR7, 0x80 ;  /* 0x0000008000077882 */ /* 0x000fe20000000000 */
[----:B------:R-:W-:Y:S01]  /*08c0*/  ELECT P0, URZ, PT ;  /* 0x00000000003f782f */ /* 0x000fe20003800000 */
[----:B-1----:R-:W-:Y:S02]  /*08d0*/  ULEA UR8, UR5, UR4, 0x18 ;  /* 0x0000000405087291 */ /* 0x002fe4000f8ec03f */
[----:B------:R-:W-:-:S04]  /*08e0*/  UIADD3 UR4, -UR6, 0x100000, URZ ;  /* 0x0010000006047890 */ /* 0x000fc8000fffe13f */
[----:B------:R-:W-:Y:S02]  /*08f0*/  USHF.L.U32 UR5, UR4, 0xb, URZ ;  /* 0x0000000b04057899 */ /* 0x000fe4000800063f */
[----:B------:R-:W-:Y:S02]  /*0900*/  USHF.L.U32 UR4, UR4, 0x1, URZ ;  /* 0x0000000104047899 */ /* 0x000fe4000800063f */
        /* <DEDUP_REMOVED lines=13> */
.L_x_5:
[----:B------:R-:W-:Y:S01]  /*09e0*/  VOTEU.ANY UP2, P2 ;  /* 0x00000000003f7886 */ /* 0x000fe20001040100 */
[----:B-1----:R-:W-:Y:S01]  /*09f0*/  UMOV UR4, 0x40 ;  /* 0x0000004000047882 */ /* 0x002fe20000000000 */
[----:B------:R-:W-:Y:S01]  /*0a00*/  ISETP.NE.AND P3, PT, RZ, UR48, PT ;  /* 0x00000030ff007c0c */ /* 0x000fe2000bf65270 */
[----:B------:R-:W-:Y:S01]  /*0a10*/  NOP ;  /* 0x0000000000007918 */ /* 0x000fe20000000000 */
[----:B------:R-:W-:Y:S01]  /*0a20*/  ISETP.EQ.AND P0, PT, R4, 0x2, P1 ;  /* 0x000000020400780c */ /* 0x000fe20000f02270 */
[----:B------:R-:W1:Y:S01]  /*0a30*/  @UP2 S2UR UR7, SR_CgaCtaId ;  /* 0x00000000000729c3 */ /* 0x000e620000008800 */
[----:B------:R-:W-:Y:S01]  /*0a40*/  @UP2 UMOV UR6, 0x400 ;  /* 0x0000040000062882 */ /* 0x000fe20000000000 */
[----:B------:R-:W-:-:S04]  /*0a50*/  @UP2 UIADD3 UR4, -UR4, 0x100000, URZ ;  /* 0x0010000004042890 */ /* 0x000fc8000fffe13f */
[----:B------:R-:W-:Y:S02]  /*0a60*/  @UP2 USHF.L.U32 UR5, UR4, 0xb, URZ ;  /* 0x0000000b04052899 */ /* 0x000fe4000800063f */
[----:B------:R-:W-:Y:S02]  /*0a70*/  @UP2 USHF.L.U32 UR4, UR4, 0x1, URZ ;  /* 0x0000000104042899 */ /* 0x000fe4000800063f */
[----:B-1----:R-:W-:Y:S01]  /*0a80*/  @UP2 ULEA UR6, UR7, UR6, 0x18 ;  /* 0x0000000607062291 */ /* 0x002fe2000f8ec03f */
[----:B------:R-:W-:Y:S01]  /*0a90*/  VOTEU.ANY UP2, P2 ;  /* 0x00000000003f7886 */ /* 0x000fe20001040100 */
[----:B------:R-:W-:Y:S01]  /*0aa0*/  ISETP.EQ.AND P2, PT, R4, 0x1, P1 ;  /* 0x000000010400780c */ /* 0x000fe20000f42270 */
[----:B------:R-:W1:Y:S09]  /*0ab0*/  FENCE.VIEW.ASYNC.S ;  /* 0x00000000000073c6 */ /* 0x000e720000000000 */
[----:B-1----:R1:W2:Y:S01]  /*0ac0*/  @UP2 SYNCS.EXCH.64 URZ, [UR6+0x13ab0], UR4 ;  /* 0x013ab004063f25b2 */ /* 0x0022a20008000100 */
[----:B------:R-:W-:Y:S01]  /*0ad0*/  NOP ;  /* 0x0000000000007918 */ /* 0x000fe20000000000 */
[----:B--234-:R-:W-:Y:S06]  /*0ae0*/  BAR.SYNC.DEFER_BLOCKING 0x0 ;  /* 0x0000000000007b1d */ /* 0x01cfec0000010000 */
[----:B------:R-:W-:Y:S05]  /*0af0*/  @!P3 BRA `(.L_x_6) ;  /* 0x000000880070b947 */ /* 0x000fea0003800000 */
[----:B------:R-:W-:-:S06]  /*0b00*/  UISETP.GT.U32.AND UP0, UPT, UR10, 0x3, UPT ;  /* 0x000000030a00788c */ /* 0x000fcc000bf04070 */
[----:B------:R-:W-:-:S13]  /*0b10*/  PLOP3.LUT P0, PT, PT, PT, UP0, 0x80, 0x0 ;  /* 0x000000000000781c */ /* 0x000fda0003f0f008 */
[----:B-1----:R-:W-:Y:S05]  /*0b20*/  @P0 EXIT ;  /* 0x000000000000094d */ /* 0x002fea0003800000 */
.L_x_7:
[----:B------:R-:W-:-:S08]  /*0b30*/  NOP ;  /* 0x0000000000007918 */ /* 0x000fd00000000000 */
[----:B------:R-:W1:Y:S02]  /*0b40*/  USETMAXREG.TRY_ALLOC.CTAPOOL UP0, 0xf0 ;  /* 0x000000f0000079c8 */ /* 0x000e640008000600 */
[----:B-1----:R-:W-:-:S13]  /*0b50*/  PLOP3.LUT P0, PT, PT, PT, UP0, 0x80, 0x0 ;  /* 0x000000000000781c */ /* 0x002fda0003f0f008 */
[----:B------:R-:W-:Y:S05]  /*0b60*/  @!P0 BRA `(.L_x_7) ;  /* 0xfffffffc00f08947 */ /* 0x000fea000383ffff */
[----:B------:R-:W-:Y:S02]  /*0b70*/  ULDC UR4, c[0x0][0xa00] ;  /* 0x0002800000047ab9 */ /* 0x000fe40000000800 */
[----:B------:R-:W-:-:S13]  /*0b80*/  ISETP.GE.AND P0, PT, R17, UR4, PT ;  /* 0x0000000411007c0c */ /* 0x000fda000bf06270 */
[----:B------:R-:W-:Y:S05]  /*0b90*/  @P0 EXIT ;  /* 0x000000000000094d */ /* 0x000fea0003800000 */
[----:B------:R-:W-:Y:S01]  /*0ba0*/  SHF.R.S32.HI R3, RZ, 0x1f, R2 ;  /* 0x0000001fff037819 */ /* 0x000fe20000011402 */
[----:B------:R-:W1:Y:S01]  /*0bb0*/  S2UR UR4, SR_CgaCtaId ;  /* 0x00000000000479c3 */ /* 0x000e620000008800 */
[----:B------:R-:W-:Y:S01]  /*0bc0*/  UMOV UR37, 0x400 ;  /* 0x0000040000257882 */ /* 0x000fe20000000000 */
[----:B------:R-:W-:Y:S01]  /*0bd0*/  UISETP.NE.AND UP0, UPT, UR48, 0x1, UPT ;  /* 0x000000013000788c */ /* 0x000fe2000bf05270 */
[----:B------:R-:W-:Y:S01]  /*0be0*/  LEA.HI R3, R3, R2, RZ, 0x7 ;  /* 0x0000000203037211 */ /* 0x000fe200078f38ff */
[----:B------:R-:W-:Y:S01]  /*0bf0*/  IMAD.MOV.U32 R23, RZ, RZ, RZ ;  /* 0x000000ffff177224 */ /* 0x000fe200078e00ff */
[----:B------:R-:W-:Y:S02]  /*0c00*/  ULOP3.LUT UR45, UR47, 0x1, URZ, 0xfc, !UPT ;  /* 0x000000012f2d7892 */ /* 0x000fe4000f8efc3f */
[----:B------:R-:W-:Y:S01]  /*0c10*/  LOP3.LUT R3, R3, 0xffffff80, RZ, 0xc0, !PT ;  /* 0xffffff8003037812 */ /* 0x000fe200078ec0ff */
[----:B------:R-:W-:Y:S02]  /*0c20*/  UP2UR UR5, UPR, URZ, 0x1 ;  /* 0x000000013f057883 */ /* 0x000fe40008000000 */
[----:B------:R-:W-:-:S02]  /*0c30*/  USEL UR6, URZ, 0x1, UP0 ;  /* 0x000000013f067887 */ /* 0x000fc40008000000 */
[----:B------:R-:W-:Y:S01]  /*0c40*/  IMAD.IADD R3, R2, 0x1, -R3 ;  /* 0x0000000102037824 */ /* 0x000fe200078e0a03 */
[----:B------:R-:W-:Y:S01]  /*0c50*/  ULDC.64 UR50, c[0x0][0x198] ;  /* 0x0000660000327ab9 */ /* 0x000fe20000000a00 */
[----:B------:R-:W-:Y:S01]  /*0c60*/  UMOV UR43, URZ ;  /* 0x0000003f002b7c82 */ /* 0x000fe20008000000 */
[----:B------:R-:W-:Y:S01]  /*0c70*/  UMOV UR42, URZ ;  /* 0x0000003f002a7c82 */ /* 0x000fe20008000000 */
[----:B------:R-:W-:Y:S01]  /*0c80*/  MOV R96, UR6 ;  /* 0x0000000600607c02 */ /* 0x000fe20008000f00 */
[----:B------:R-:W-:Y:S01]  /*0c90*/  UMOV UR49, URZ ;  /* 0x0000003f00317c82 */ /* 0x000fe20008000000 */
[----:B------:R-:W-:Y:S01]  /*0ca0*/  SHF.R.S32.HI R0, RZ, 0x1f, R3 ;  /* 0x0000001fff007819 */ /* 0x000fe20000011403 */
[----:B------:R-:W-:-:S03]  /*0cb0*/  ULDC.64 UR52, c[0x0][0x208] ;  /* 0x0000820000347ab9 */ /* 0x000fc60000000a00 */
[CC--:B------:R-:W-:Y:S01]  /*0cc0*/  LEA.HI R4, R0.reuse, R3.reuse, RZ, 0x2 ;  /* 0x0000000300047211 */ /* 0x0c0fe200078f10ff */
[----:B-1----:R-:W-:Y:S01]  /*0cd0*/  ULEA UR37, UR4, UR37, 0x18 ;  /* 0x0000002504257291 */ /* 0x002fe2000f8ec03f */
[----:B------:R-:W-:Y:S02]  /*0ce0*/  LEA.HI R0, R0, R3, RZ, 0x5 ;  /* 0x0000000300007211 */ /* 0x000fe400078f28ff */
[--C-:B------:R-:W-:Y:S01]  /*0cf0*/  SHF.R.S32.HI R5, RZ, 0x2, R4.reuse ;  /* 0x00000002ff057819 */ /* 0x100fe20000011404 */
[----:B------:R-:W-:Y:S01]  /*0d00*/  UIADD3 UR4, UR37, 0x5000, URZ ;  /* 0x0000500025047890 */ /* 0x000fe2000fffe03f */
[----:B------:R-:W-:Y:S01]  /*0d10*/  SHF.R.S32.HI R6, RZ, 0x1f, R4 ;  /* 0x0000001fff067819 */ /* 0x000fe20000011404 */
[----:B------:R-:W-:Y:S01]  /*0d20*/  USHF.R.U32.HI UR5, URZ, 0x4, UR37 ;  /* 0x000000043f057899 */ /* 0x000fe20008011625 */
[----:B------:R-:W-:Y:S01]  /*0d30*/  LOP3.LUT R4, R4, 0x7ffffffc, RZ, 0xc0, !PT ;  /* 0x7ffffffc04047812 */ /* 0x000fe200078ec0ff */
[----:B------:R-:W-:Y:S01]  /*0d40*/  USHF.R.U32.HI UR4, URZ, 0x4, UR4 ;  /* 0x000000043f047899 */ /* 0x000fe20008011604 */
[----:B------:R-:W-:Y:S01]  /*0d50*/  LEA.HI R6, R6, R5, RZ, 0x3 ;  /* 0x0000000506067211 */ /* 0x000fe200078f18ff */
[----:B------:R-:W-:Y:S01]  /*0d60*/  ULOP3.LUT UR5, UR5, 0x3fff, URZ, 0xc0, !UPT ;  /* 0x00003fff05057892 */ /* 0x000fe2000f8ec03f */
[----:B------:R-:W-:Y:S01]  /*0d70*/  SHF.R.S32.HI R0, RZ, 0x5, R0 ;  /* 0x00000005ff007819 */ /* 0x000fe20000011400 */
[----:B------:R-:W-:Y:S01]  /*0d80*/  IMAD.IADD R4, R3, 0x1, -R4 ;  /* 0x0000000103047824 */ /* 0x000fe200078e0a04 */
[----:B------:R-:W-:Y:S01]  /*0d90*/  LOP3.LUT R6, R6, 0xfffffff8, RZ, 0xc0, !PT ;  /* 0xfffffff806067812 */ /* 0x000fe200078ec0ff */
[----:B------:R-:W-:-:S02]  /*0da0*/  ULOP3.LUT UR44, UR4, 0x3fff, URZ, 0xc0, !UPT ;  /* 0x00003fff042c7892 */ /* 0x000fc4000f8ec03f */
[----:B------:R-:W-:Y:S01]  /*0db0*/  IMAD.SHL.U32 R18, R4, 0x2, RZ ;  /* 0x0000000204127824 */ /* 0x000fe200078e00ff */
[----:B------:R-:W-:Y:S01]  /*0dc0*/  IADD3 R5, R5, -R6, RZ ;  /* 0x8000000605057210 */ /* 0x000fe20007ffe0ff */
[----:B------:R-:W-:Y:S02]  /*0dd0*/  ULOP3.LUT UR39, UR5, 0x10000, URZ, 0xfc, !UPT ;  /* 0x0001000005277892 */ /* 0x000fe4000f8efc3f */
[----:B------:R-:W-:Y:S02]  /*0de0*/  ULOP3.LUT UR38, UR44, 0x10000, URZ, 0xfc, !UPT ;  /* 0x000100002c267892 */ /* 0x000fe4000f8efc3f */
[----:B------:R-:W-:-:S10]  /*0df0*/  IMAD R16, R0, 0x10, R5 ;  /* 0x0000001000107824 */ /* 0x000fd400078e0205 */
.L_x_81:
[----:B------:R-:W-:Y:S01]  /*0e00*/  ULDC UR8, c[0x0][0xa04] ;  /* 0x0002810000087ab9 */ /* 0x000fe20000000800 */
[----:B------:R-:W-:Y:S01]  /*0e10*/  R2UR UR41, R17 ;  /* 0x00000000112972ca */ /* 0x000fe200000e0000 */
[----:B------:R-:W-:Y:S01]  /*0e20*/  UISETP.NE.AND UP0, UPT, UR8, 0x1, UPT ;  /* 0x000000010800788c */ /* 0x000fe2000bf05270 */
[----:B------:R-:W-:Y:S01]  /*0e30*/  ULDC UR4, c[0x0][0xa10] ;  /* 0x0002840000047ab9 */ /* 0x000fe20000000800 */
[----:B------:R-:W-:Y:S01]  /*0e40*/  ULDC UR36, c[0x0][0xa1c] ;  /* 0x0002870000247ab9 */ /* 0x000fe20000000800 */
[----:B------:R-:W-:Y:S02]  /*0e50*/  UISETP.NE.AND UP1, UPT, UR4, 0x1, UPT ;  /* 0x000000010400788c */ /* 0x000fe4000bf25270 */
[----:B------:R-:W-:-:S06]  /*0e60*/  UISETP.NE.AND UP2, UPT, UR48, 0x1, UPT ;  /* 0x000000013000788c */ /* 0x000fcc000bf45270 */
[----:B------:R-:W-:Y:S01]  /*0e70*/  @UP0 ULDC.64 UR6, c[0x0][0xa08] ;  /* 0x0002820000060ab9 */ /* 0x000fe20000000a00 */
[----:B------:R-:W-:Y:S01]  /*0e80*/  PLOP3.LUT P0, PT, PT, PT, UP2, 0x80, 0x0 ;  /* 0x000000000000781c */ /* 0x000fe20003f0f028 */
[----:B------:R-:W-:-:S03]  /*0e90*/  UIMAD.WIDE.U32 UR4, UR41, UR6, URZ ;  /* 0x00000006290472a5 */ /* 0x000fc6000f8e003f */
[----:B------:R-:W-:Y:S01]  /*0ea0*/  @UP1 ULDC UR6, c[0x0][0xa18] ;  /* 0x0002860000061ab9 */ /* 0x000fe20000000800 */
[----:B------:R-:W-:Y:S02]  /*0eb0*/  @UP0 USHF.R.U32.HI UR41, URZ, UR7, UR5 ;  /* 0x000000073f290299 */ /* 0x000fe40008011605 */
[----:B------:R-:W-:Y:S01]  /*0ec0*/  UISETP.NE.AND UP0, UPT, UR36, 0x1, UPT ;  /* 0x000000012400788c */ /* 0x000fe2000bf05270 */
[----:B------:R-:W-:Y:S02]  /*0ed0*/  @UP1 ULDC UR4, c[0x0][0xa14] ;  /* 0x0002850000041ab9 */ /* 0x000fe40000000800 */
[----:B------:R-:W-:Y:S02]  /*0ee0*/  UIMAD.WIDE.U32 UR4, UR41, UR4, URZ ;  /* 0x00000004290472a5 */ /* 0x000fe4000f8e003f */
[----:B------:R-:W-:Y:S01]  /*0ef0*/  IMAD R0, RZ, RZ, -UR41 ;  /* 0x80000029ff007e24 */ /* 0x000fe2000f8e02ff */
[----:B------:R-:W-:Y:S01]  /*0f00*/  UMOV UR40, UR41 ;  /* 0x0000002900287c82 */ /* 0x000fe20008000000 */
[----:B------:R-:W-:-:S02]  /*0f10*/  @UP1 USHF.R.U32.HI UR40, URZ, UR6, UR5 ;  /* 0x000000063f281299 */ /* 0x000fc40008011605 */
[----:B------:R-:W-:Y:S02]  /*0f20*/  IMAD R0, R0, UR8, R17 ;  /* 0x0000000800007c24 */ /* 0x000fe4000f8e0211 */
[----:B------:R-:W-:Y:S02]  /*0f30*/  @UP0 ULDC.64 UR6, c[0x0][0xa20] ;  /* 0x0002880000060ab9 */ /* 0x000fe40000000a00 */
[----:B------:R-:W-:-:S03]  /*0f40*/  UIMAD.WIDE.U32 UR4, UR40, UR6, URZ ;  /* 0x00000006280472a5 */ /* 0x000fc6000f8e003f */
[----:B------:R-:W-:Y:S01]  /*0f50*/  UMOV UR6, UR40 ;  /* 0x0000002800067c82 */ /* 0x000fe20008000000 */
[----:B------:R-:W-:-:S04]  /*0f60*/  @UP0 USHF.R.U32.HI UR6, URZ, UR7, UR5 ;  /* 0x000000073f060299 */ /* 0x000fc80008011605 */
[----:B------:R-:W-:-:S04]  /*0f70*/  UIADD3 UR4, -UR6, URZ, URZ ;  /* 0x0000003f06047290 */ /* 0x000fc8000fffe13f */
[----:B------:R-:W-:Y:S01]  /*0f80*/  UIMAD UR36, UR36, UR4, UR40 ;  /* 0x00000004242472a4 */ /* 0x000fe2000f8e0228 */
[----:B--234-:R-:W-:Y:S11]  /*0f90*/  @!P0 BRA `(.L_x_8) ;  /* 0x0000000000688947 */ /* 0x01cff60003800000 */
[----:B------:R-:W-:-:S06]  /*0fa0*/  UISETP.NE.AND UP0, UPT, UR48, 0x2, UPT ;  /* 0x000000023000788c */ /* 0x000fcc000bf05270 */
[----:B------:R-:W-:-:S13]  /*0fb0*/  PLOP3.LUT P1, PT, PT, PT, UP0, 0x80, 0x0 ;  /* 0x000000000000781c */ /* 0x000fda0003f2f008 */
[----:B------:R-:W-:Y:S05]  /*0fc0*/  @!P1 BRA `(.L_x_9) ;  /* 0x0000000000449947 */ /* 0x000fea0003800000 */
[----:B------:R-:W-:-:S06]  /*0fd0*/  UISETP.NE.AND UP0, UPT, UR48, 0x3, UPT ;  /* 0x000000033000788c */ /* 0x000fcc000bf05270 */
[----:B------:R-:W-:-:S13]  /*0fe0*/  PLOP3.LUT P1, PT, PT, PT, UP0, 0x80, 0x0 ;  /* 0x000000000000781c */ /* 0x000fda0003f2f008 */
[----:B------:R-:W-:Y:S05]  /*0ff0*/  @!P1 BRA `(.L_x_10) ;  /* 0x0000000000249947 */ /* 0x000fea0003800000 */
[----:B------:R-:W-:-:S06]  /*1000*/  UISETP.NE.AND UP0, UPT, UR48, 0x4, UPT ;  /* 0x000000043000788c */ /* 0x000fcc000bf05270 */
[----:B------:R-:W-:-:S13]  /*1010*/  PLOP3.LUT P1, PT, PT, PT, UP0, 0x80, 0x0 ;  /* 0x000000000000781c */ /* 0x000fda0003f2f008 */
[----:B------:R-:W-:Y:S05]  /*1020*/  @P1 BRA `(.L_x_11) ;  /* 0x0000000000541947 */ /* 0x000fea0003800000 */
[----:B------:R-:W-:Y:S02]  /*1030*/  UIADD3 UR4, UR43, -0x1, URZ ;  /* 0xffffffff2b047890 */ /* 0x000fe4000fffe03f */
[----:B------:R-:W-:Y:S02]  /*1040*/  ULOP3.LUT UR43, UR43, 0x1, URZ, 0xc, !UPT ;  /* 0x000000012b2b7892 */ /* 0x000fe4000f8e0c3f */
[----:B------:R-:W-:-:S04]  /*1050*/  ULOP3.LUT UR4, UR4, 0x2, URZ, 0xc0, !UPT ;  /* 0x0000000204047892 */ /* 0x000fc8000f8ec03f */
[----:B------:R-:W-:-:S04]  /*1060*/  USHF.R.U32.HI UR4, URZ, 0x1, UR4 ;  /* 0x000000013f047899 */ /* 0x000fc80008011604 */
[----:B------:R-:W-:Y:S01]  /*1070*/  ULOP3.LUT UR42, UR42, UR4, URZ, 0x3c, !UPT ;  /* 0x000000042a2a7292 */ /* 0x000fe2000f8e3c3f */
[----:B------:R-:W-:Y:S11]  /*1080*/  BRA `(.L_x_11) ;  /* 0x00000000003c7947 */ /* 0x000ff60003800000 */
.L_x_10:
[----:B------:R-:W-:Y:S02]  /*1090*/  ULOP3.LUT UP0, URZ, UR43, 0x2, URZ, 0xc0, !UPT ;  /* 0x000000022b3f7892 */ /* 0x000fe4000f80c03f */
[----:B------:R-:W-:Y:S02]  /*10a0*/  ULOP3.LUT UR43, UR43, 0x1, URZ, 0xc0, !UPT ;  /* 0x000000012b2b7892 */ /* 0x000fe4000f8ec03f */
[----:B------:R-:W-:-:S04]  /*10b0*/  USEL UR4, URZ, 0x1, UP0 ;  /* 0x000000013f047887 */ /* 0x000fc80008000000 */
[----:B------:R-:W-:Y:S01]  /*10c0*/  ULOP3.LUT UR42, UR42, UR4, URZ, 0x3c, !UPT ;  /* 0x000000042a2a7292 */ /* 0x000fe2000f8e3c3f */
[----:B------:R-:W-:Y:S11]  /*10d0*/  BRA `(.L_x_11) ;  /* 0x0000000000287947 */ /* 0x000ff60003800000 */
.L_x_9:
[----:B------:R-:W-:Y:S02]  /*10e0*/  UIADD3 UR4, UR43, 0x1, URZ ;  /* 0x000000012b047890 */ /* 0x000fe4000fffe03f */
[----:B------:R-:W-:Y:S02]  /*10f0*/  ULOP3.LUT UR43, UR43, 0x1, URZ, 0xc, !UPT ;  /* 0x000000012b2b7892 */ /* 0x000fe4000f8e0c3f */
[----:B------:R-:W-:-:S04]  /*1100*/  UISETP.GT.U32.AND UP0, UPT, UR4, 0x1, UPT ;  /* 0x000000010400788c */ /* 0x000fc8000bf04070 */
[----:B------:R-:W-:-:S04]  /*1110*/  USEL UR4, URZ, 0x1, !UP0 ;  /* 0x000000013f047887 */ /* 0x000fc8000c000000 */
[----:B------:R-:W-:Y:S01]  /*1120*/  ULOP3.LUT UR42, UR42, UR4, URZ, 0x3c, !UPT ;  /* 0x000000042a2a7292 */ /* 0x000fe2000f8e3c3f */
[----:B------:R-:W-:Y:S11]  /*1130*/  BRA `(.L_x_11) ;  /* 0x0000000000107947 */ /* 0x000ff60003800000 */
.L_x_8:
[----:B------:R-:W-:Y:S02]  /*1140*/  UISETP.GT.U32.AND UP0, UPT, UR43, 0x1, UPT ;  /* 0x000000012b00788c */ /* 0x000fe4000bf04070 */
[----:B------:R-:W-:Y:S02]  /*1150*/  ULOP3.LUT UR43, UR43, 0x1, URZ, 0xc0, !UPT ;  /* 0x000000012b2b7892 */ /* 0x000fe4000f8ec03f */
[----:B------:R-:W-:-:S04]  /*1160*/  USEL UR4, URZ, 0x1, !UP0 ;  /* 0x000000013f047887 */ /* 0x000fc8000c000000 */
[----:B------:R-:W-:-:S12]  /*1170*/  ULOP3.LUT UR42, UR42, UR4, URZ, 0x3c, !UPT ;  /* 0x000000042a2a7292 */ /* 0x000fd8000f8e3c3f */
.L_x_11:
[----:B------:R-:W-:Y:S05]  /*1180*/  @!P0 BRA `(.L_x_12) ;  /* 0x0000000000408947 */ /* 0x000fea0003800000 */
[----:B------:R-:W-:-:S06]  /*1190*/  UISETP.NE.AND UP0, UPT, UR48, 0x2, UPT ;  /* 0x000000023000788c */ /* 0x000fcc000bf05270 */
[----:B------:R-:W-:-:S13]  /*11a0*/  PLOP3.LUT P0, PT, PT, PT, UP0, 0x80, 0x0 ;  /* 0x000000000000781c */ /* 0x000fda0003f0f008 */
[----:B------:R-:W-:Y:S05]  /*11b0*/  @!P0 BRA `(.L_x_13) ;  /* 0x00000000002c8947 */ /* 0x000fea0003800000 */
[----:B------:R-:W-:-:S06]  /*11c0*/  UISETP.NE.AND UP0, UPT, UR48, 0x3, UPT ;  /* 0x000000033000788c */ /* 0x000fcc000bf05270 */
[----:B------:R-:W-:-:S13]  /*11d0*/  PLOP3.LUT P0, PT, PT, PT, UP0, 0x80, 0x0 ;  /* 0x000000000000781c */ /* 0x000fda0003f0f008 */
[----:B------:R-:W-:Y:S05]  /*11e0*/  @!P0 BRA `(.L_x_14) ;  /* 0x0000000000188947 */ /* 0x000fea0003800000 */
[----:B------:R-:W-:Y:S01]  /*11f0*/  UISETP.NE.AND UP0, UPT, UR48, 0x4, UPT ;  /* 0x000000043000788c */ /* 0x000fe2000bf05270 */
[----:B------:R-:W-:-:S05]  /*1200*/  IMAD.MOV.U32 R19, RZ, RZ, R0 ;  /* 0x000000ffff137224 */ /* 0x000fca00078e0000 */
[----:B------:R-:W-:-:S13]  /*1210*/  PLOP3.LUT P0, PT, PT, PT, UP0, 0x80, 0x0 ;  /* 0x000000000000781c */ /* 0x000fda0003f0f008 */
[----:B------:R-:W-:Y:S05]  /*1220*/  @P0 BRA `(.L_x_15) ;  /* 0x00000000001c0947 */ /* 0x000fea0003800000 */
[----:B------:R-:W-:Y:S01]  /*1230*/  LEA R19, R0, 0x3, 0x1 ;  /* 0x0000000300137811 */ /* 0x000fe200078e08ff */
[----:B------:R-:W-:Y:S06]  /*1240*/  BRA `(.L_x_15) ;  /* 0x0000000000147947 */ /* 0x000fec0003800000 */
.L_x_14:
[----:B------:R-:W-:Y:S01]  /*1250*/  LEA R19, R0, 0x2, 0x1 ;  /* 0x0000000200137811 */ /* 0x000fe200078e08ff */
[----:B------:R-:W-:Y:S06]  /*1260*/  BRA `(.L_x_15) ;  /* 0x00000000000c7947 */ /* 0x000fec0003800000 */
.L_x_13:
[----:B------:R-:W-:Y:S01]  /*1270*/  LEA R19, R0, 0x1, 0x1 ;  /* 0x0000000100137811 */ /* 0x000fe200078e08ff */
[----:B------:R-:W-:Y:S06]  /*1280*/  BRA `(.L_x_15) ;  /* 0x0000000000047947 */ /* 0x000fec0003800000 */
.L_x_12:
[----:B------:R-:W-:-:S07]  /*1290*/  SHF.L.U32 R19, R0, 0x1, RZ ;  /* 0x0000000100137819 */ /* 0x000fce00000006ff */
.L_x_15:
[----:B------:R-:W-:Y:S01]  /*12a0*/  ULOP3.LUT UR6, UR46, 0x1, URZ, 0xfc, !UPT ;  /* 0x000000012e067892 */ /* 0x000fe2000f8efc3f */
[----:B------:R-:W-:Y:S01]  /*12b0*/  LEA R0, R0, 0xbf, 0x7 ;  /* 0x000000bf00007811 */ /* 0x000fe200078e38ff */
[----:B------:R-:W-:Y:S02]  /*12c0*/  ULDC UR4, c[0x0][0x28c] ;  /* 0x0000a30000047ab9 */ /* 0x000fe40000000800 */
[----:B------:R-:W-:Y:S01]  /*12d0*/  UIADD3 UR4, UR4, 0x3f, URZ ;  /* 0x0000003f04047890 */ /* 0x000fe2000fffe03f */
[----:B------:R-:W-:Y:S01]  /*12e0*/  SHF.R.S32.HI R3, RZ, 0x1f, R0 ;  /* 0x0000001fff037819 */ /* 0x000fe20000011400 */
[----:B------:R-:W-:Y:S02]  /*12f0*/  UISETP.NE.AND UP0, UPT, UR6, 0x3, UPT ;  /* 0x000000030600788c */ /* 0x000fe4000bf05270 */
[----:B------:R-:W-:Y:S01]  /*1300*/  USHF.R.S32.HI UR5, URZ, 0x1f, UR4 ;  /* 0x0000001f3f057899 */ /* 0x000fe20008011404 */
[----:B------:R-:W-:-:S03]  /*1310*/  LEA.HI R3, R3, R0, RZ, 0x6 ;  /* 0x0000000003037211 */ /* 0x000fc600078f30ff */
[----:B------:R-:W-:Y:S01]  /*1320*/  PLOP3.LUT P0, PT, PT, PT, UP0, 0x80, 0x0 ;  /* 0x000000000000781c */ /* 0x000fe20003f0f008 */
[----:B------:R-:W-:Y:S01]  /*1330*/  ULEA.HI UR5, UR5, UR4, URZ, 0x6 ;  /* 0x0000000405057291 */ /* 0x000fe2000f8f303f */
[----:B------:R-:W-:-:S03]  /*1340*/  SHF.R.S32.HI R0, RZ, 0x6, R3 ;  /* 0x00000006ff007819 */ /* 0x000fc60000011403 */
[----:B------:R-:W-:-:S06]  /*1350*/  USHF.R.S32.HI UR5, URZ, 0x6, UR5 ;  /* 0x000000063f057899 */ /* 0x000fcc0008011405 */
[----:B------:R-:W-:Y:S02]  /*1360*/  VIMNMX R0, R0, UR5, PT ;  /* 0x0000000500007c48 */ /* 0x000fe4000bfe0100 */
[----:B------:R-:W-:Y:S05]  /*1370*/  @!P0 BRA `(.L_x_16) ;  /* 0x0000000000048947 */ /* 0x000fea0003800000 */
[----:B------:R-:W-:Y:S01]  /*1380*/  BPT.TRAP 0x1 ;  /* 0x000000040000795c */ /* 0x000fe20000300000 */
.L_x_16:
[----:B------:R-:W-:Y:S01]  /*1390*/  ULEA UR4, UR43, UR37, 0x3 ;  /* 0x000000252b047291 */ /* 0x000fe2000f8e183f */
[----:B------:R-:W-:Y:S01]  /*13a0*/  IMAD.U32 R3, RZ, RZ, UR42 ;  /* 0x0000002aff037e24 */ /* 0x000fe2000f8e00ff */
[----:B------:R-:W-:-:S04]  /*13b0*/  UISETP.NE.AND UP0, UPT, UR45, 0x3, UPT ;  /* 0x000000032d00788c */ /* 0x000fc8000bf05270 */
[----:B------:R-:W-:Y:S02]  /*13c0*/  SHF.L.U32 R3, R3, 0x1f, RZ ;  /* 0x0000001f03037819 */ /* 0x000fe400000006ff */
[----:B------:R-:W-:Y:S02]  /*13d0*/  PLOP3.LUT P0, PT, PT, PT, UP0, 0x80, 0x0 ;  /* 0x000000000000781c */ /* 0x000fe40003f0f008 */
[----:B------:R-:W1:Y:S02]  /*13e0*/  SYNCS.PHASECHK.TRANS64.TRYWAIT P1, [UR4+0x13a50], R3 ;  /* 0x013a5003ff0075a7 */ /* 0x000e640008020144 */
[----:B-1----:R-:W-:Y:S09]  /*13f0*/  @!P1 BRA `(.L_x_17) ;  /* 0x000000a000209947 */ /* 0x002ff20003800000 */
.L_x_128:
[----:B------:R-:W-:Y:S05]  /*1400*/  @!P0 BRA `(.L_x_18) ;  /* 0x0000000000048947 */ /* 0x000fea0003800000 */
[----:B------:R-:W-:Y:S01]  /*1410*/  BPT.TRAP 0x1 ;  /* 0x000000040000795c */ /* 0x000fe20000300000 */
.L_x_18:
[----:B------:R-:W-:Y:S01]  /*1420*/  ULEA UR26, UR49, UR37, 0x3 ;  /* 0x00000025311a7291 */ /* 0x000fe2000f8e183f */
[----:B-1----:R-:W-:Y:S01]  /*1430*/  SHF.L.U32 R3, R23, 0x1f, RZ ;  /* 0x0000001f17037819 */ /* 0x002fe200000006ff */
[----:B------:R-:W-:Y:S01]  /*1440*/  UIADD3 UR27, UR37, 0x13a90, URZ ;  /* 0x00013a90251b7890 */ /* 0x000fe2000fffe03f */
[----:B------:R-:W-:Y:S01]  /*1450*/  SHF.L.U32 R4, R96, 0x1f, RZ ;  /* 0x0000001f60047819 */ /* 0x000fe200000006ff */
[----:B------:R-:W-:Y:S02]  /*1460*/  ULEA UR4, UR48, 0xfffffff8, 0x3 ;  /* 0xfffffff830047891 */ /* 0x000fe4000f8e183f */
[----:B------:R-:W-:Y:S02]  /*1470*/  ULEA UR24, UR48, UR27, 0x3 ;  /* 0x0000001b30187291 */ /* 0x000fe4000f8e183f */
[----:B------:R-:W-:Y:S01]  /*1480*/  ULOP3.LUT UR25, UR4, 0x8, URZ, 0xc, !UPT ;  /* 0x0000000804197892 */ /* 0x000fe2000f8e0c3f */
[----:B------:R-:W1:Y:S02]  /*1490*/  SYNCS.PHASECHK.TRANS64.TRYWAIT P1, [UR26+0x13a00], R3 ;  /* 0x013a0003ff0075a7 */ /* 0x000e64000802015a */
[----:B-1----:R-:W-:Y:S09]  /*14a0*/  @!P1 BRA `(.L_x_19) ;  /* 0x000000a0000c9947 */ /* 0x002ff20003800000 */
.L_x_129:
[----:B------:R-:W2:Y:S02]  /*14b0*/  SYNCS.PHASECHK.TRANS64.TRYWAIT P1, [UR24+-0x8], R4 ;  /* 0xfffff804ff0075a7 */ /* 0x000ea40008020158 */
[----:B--2---:R-:W-:Y:S05]  /*14c0*/  @!P1 BRA `(.L_x_20) ;  /* 0x000000a0001c9947 */ /* 0x004fea0003800000 */
.L_x_130:
[----:B------:R-:W-:Y:S01]  /*14d0*/  UIMAD UR22, UR49, 0x280, UR38 ;  /* 0x00000280311678a4 */ /* 0x000fe2000f8e0226 */
[----:B------:R-:W-:Y:S01]  /*14e0*/  WARPGROUP.ARRIVE ;  /* 0x00000000000079c5 */ /* 0x000fe20000000000 */
[----:B------:R-:W-:Y:S01]  /*14f0*/  UIMAD UR20, UR43, 0x280, UR39 ;  /* 0x000002802b1478a4 */ /* 0x000fe2000f8e0227 */
[----:B-1----:R-:W-:Y:S01]  /*1500*/  IMAD R3, R19, 0x40, R16 ;  /* 0x0000004013037824 */ /* 0x002fe200078e0210 */
[----:B------:R-:W-:Y:S01]  /*1510*/  UMOV UR23, 0xc0000010 ;  /* 0xc000001000177882 */ /* 0x000fe20000000000 */
[----:B------:R-:W-:Y:S01]  /*1520*/  UMOV UR21, 0xc0000010 ;  /* 0xc000001000157882 */ /* 0x000fe20000000000 */
[----:B------:R-:W-:Y:S01]  /*1530*/  UIADD3 UR6, UR22, 0x80, URZ ;  /* 0x0000008016067890 */ /* 0x000fe2000fffe03f */
[C---:B------:R-:W-:Y:S01]  /*1540*/  VIADD R4, R18.reuse, 0x8 ;  /* 0x0000000812047836 */ /* 0x040fe20000000000 */
[----:B------:R-:W-:Y:S01]  /*1550*/  UIADD3 UR4, UR20, 0x80, URZ ;  /* 0x0000008014047890 */ /* 0x000fe2000fffe03f */
[C---:B------:R-:W-:Y:S01]  /*1560*/  VIADD R5, R3.reuse, 0x8 ;  /* 0x0000000803057836 */ /* 0x040fe20000000000 */
[----:B------:R-:W-:Y:S01]  /*1570*/  UMOV UR7, 0xc0000010 ;  /* 0xc000001000077882 */ /* 0x000fe20000000000 */
[----:B------:R-:W-:Y:S01]  /*1580*/  HGMMA.64x64x16.F32 R24, gdesc[UR20], RZ, !UPT, gsb0 ;  /* 0x00e00000141879f0 */ /* 0x000fe2000c0008ff */
[----:B------:R-:W-:Y:S01]  /*1590*/  UMOV UR5, 0xc0000010 ;  /* 0xc000001000057882 */ /* 0x000fe20000000000 */
[----:B------:R-:W-:Y:S01]  /*15a0*/  UIADD3 UR10, UR22, 0x100, URZ ;  /* 0x00000100160a7890 */ /* 0x000fe2000fffe03f */
[----:B------:R-:W-:Y:S01]  /*15b0*/  ISETP.GE.AND P6, PT, R3, R4, PT ;  /* 0x000000040300720c */ /* 0x000fe20003fc6270 */
[----:B------:R-:W-:Y:S01]  /*15c0*/  UIADD3 UR8, UR20, 0x100, URZ ;  /* 0x0000010014087890 */ /* 0x000fe2000fffe03f */
[C---:B------:R-:W-:Y:S01]  /*15d0*/  VIADD R4, R18.reuse, 0x10 ;  /* 0x0000001012047836 */ /* 0x040fe20000000000 */
[----:B------:R-:W-:Y:S01]  /*15e0*/  UMOV UR11, 0xc0000010 ;  /* 0xc0000010000b7882 */ /* 0x000fe20000000000 */
[----:B------:R-:W-:Y:S01]  /*15f0*/  UMOV UR9, 0xc0000010 ;  /* 0xc000001000097882 */ /* 0x000fe20000000000 */
[----:B------:R-:W-:Y:S01]  /*1600*/  UIADD3 UR14, UR22, 0x180, URZ ;  /* 0x00000180160e7890 */ /* 0x000fe2000fffe03f */
[CC--:B------:R-:W-:Y:S01]  /*1610*/  ISETP.GE.AND P1, PT, R5.reuse, R18.reuse, PT ;  /* 0x000000120500720c */ /* 0x0c0fe20003f26270 */
[----:B------:R-:W-:Y:S01]  /*1620*/  UIADD3 UR12, UR20, 0x180, URZ ;  /* 0x00000180140c7890 */ /* 0x000fe2000fffe03f */
[----:B------:R-:W-:Y:S01]  /*1630*/  ISETP.GT.AND P3, PT, R5, R18, PT ;  /* 0x000000120500720c */ /* 0x000fe20003f64270 */
[----:B------:R-:W-:Y:S01]  /*1640*/  UMOV UR15, 0xc0000010 ;  /* 0xc0000010000f7882 */ /* 0x000fe20000000000 */
[----:B------:R-:W-:Y:S01]  /*1650*/  UMOV UR13, 0xc0000010 ;  /* 0xc0000010000d7882 */ /* 0x000fe20000000000 */
[----:B------:R-:W-:Y:S01]  /*1660*/  UIADD3 UR18, UR22, 0x200, URZ ;  /* 0x0000020016127890 */ /* 0x000fe2000fffe03f */
[----:B------:R-:W-:Y:S01]  /*1670*/  ISETP.GE.AND P2, PT, R3, R4, PT ;  /* 0x000000040300720c */ /* 0x000fe20003f46270 */
[----:B------:R-:W-:Y:S01]  /*1680*/  UIADD3 UR16, UR20, 0x200, URZ ;  /* 0x0000020014107890 */ /* 0x000fe2000fffe03f */
[C---:B------:R-:W-:Y:S01]  /*1690*/  IADD3 R4, R18.reuse, 0x18, RZ ;  /* 0x0000001812047810 */ /* 0x040fe20007ffe0ff */
[----:B------:R-:W-:Y:S01]  /*16a0*/  UMOV UR19, 0xc0000010 ;  /* 0xc000001000137882 */ /* 0x000fe20000000000 */
[----:B------:R-:W-:Y:S01]  /*16b0*/  UMOV UR17, 0xc0000010 ;  /* 0xc000001000117882 */ /* 0x000fe20000000000 */
[C---:B------:R-:W-:Y:S01]  /*16c0*/  IADD3 R6, R18.reuse, 0x9, RZ ;  /* 0x0000000912067810 */ /* 0x040fe20007ffe0ff */
[----:B------:R-:W-:Y:S01]  /*16d0*/  VIADD R8, R18, 0x11 ;  /* 0x0000001112087836 */ /* 0x000fe20000000000 */
[----:B------:R-:W-:-:S02]  /*16e0*/  P2R R9, PR, RZ, 0x1 ;  /* 0x00000001ff097803 */ /* 0x000fc40000000000 */
[C---:B------:R-:W-:Y:S01]  /*16f0*/  ISETP.GE.AND P5, PT, R3.reuse, R6, PT ;  /* 0x000000060300720c */ /* 0x040fe20003fa6270 */
[----:B------:R-:W-:Y:S01]  /*1700*/  VIADD R6, R18, 0x20 ;  /* 0x0000002012067836 */ /* 0x000fe20000000000 */
[----:B------:R-:W-:Y:S01]  /*1710*/  ISETP.GE.AND P4, PT, R3, R8, PT ;  /* 0x000000080300720c */ /* 0x000fe20003f86270 */
[----:B------:R-:W-:Y:S02]  /*1720*/  WARPGROUP.DEPBAR.LE gsb0, 0x0 ;  /* 0x00008000000079c5 */ /* 0x000fe40000010000 */
[----:B------:R-:W-:-:S06]  /*1730*/  WARPGROUP.ARRIVE ;  /* 0x00000000000079c5 */ /* 0x000fcc0000000000 */
[----:B------:R-:W-:Y:S01]  /*1740*/  HGMMA.64x64x16.F32 R24, gdesc[UR4], R24, gsb0 ;  /* 0x00e00000041879f0 */ /* 0x000fe20008000818 */
[----:B------:R-:W-:Y:S02]  /*1750*/  ULDC UR6, c[0x0][0x604] ;  /* 0x0001810000067ab9 */ /* 0x000fe40000000800 */
[----:B------:R-:W-:Y:S02]  /*1760*/  WARPGROUP.DEPBAR.LE gsb0, 0x0 ;  /* 0x00008000000079c5 */ /* 0x000fe40000010000 */
[----:B------:R-:W-:-:S06]  /*1770*/  WARPGROUP.ARRIVE ;  /* 0x00000000000079c5 */ /* 0x000fcc0000000000 */
[----:B------:R-:W-:Y:S03]  /*1780*/  HGMMA.64x64x16.F32 R24, gdesc[UR8], R24, gsb0 ;  /* 0x00e00000081879f0 */ /* 0x000fe60008000818 */
[----:B------:R-:W-:Y:S02]  /*1790*/  WARPGROUP.DEPBAR.LE gsb0, 0x0 ;  /* 0x00008000000079c5 */ /* 0x000fe40000010000 */
[----:B------:R-:W-:-:S06]  /*17a0*/  WARPGROUP.ARRIVE ;  /* 0x00000000000079c5 */ /* 0x000fcc0000000000 */
[----:B------:R-:W-:Y:S03]  /*17b0*/  HGMMA.64x64x16.F32 R24, gdesc[UR12], R24, gsb0 ;  /* 0x00e000000c1879f0 */ /* 0x000fe60008000818 */
[----:B------:R-:W-:Y:S02]  /*17c0*/  WARPGROUP.DEPBAR.LE gsb0, 0x0 ;  /* 0x00008000000079c5 */ /* 0x000fe40000010000 */
[----:B------:R-:W-:-:S06]  /*17d0*/  WARPGROUP.ARRIVE ;  /* 0x00000000000079c5 */ /* 0x000fcc0000000000 */
[----:B------:R-:W-:Y:S03]  /*17e0*/  HGMMA.64x64x16.F32 R24, gdesc[UR16], R24, gsb0 ;  /* 0x00e00000101879f0 */ /* 0x000fe60008000818 */
[----:B------:R-:W-:Y:S02]  /*17f0*/  WARPGROUP.DEPBAR.LE gsb0, 0x0 ;  /* 0x00008000000079c5 */ /* 0x000fe40000010000 */
[----:B------:R-:W-:Y:S02]  /*1800*/  FSEL R26, R26, -INF , P1 ;  /* 0xff8000001a1a7808 */ /* 0x000fe40000800000 */
[-C--:B------:R-:W-:Y:S02]  /*1810*/  ISETP.GE.AND P1, PT, R3, R18.reuse, PT ;  /* 0x000000120300720c */ /* 0x080fe40003f26270 */
[----:B------:R-:W-:Y:S02]  /*1820*/  FSEL R27, R27, -INF , P3 ;  /* 0xff8000001b1b7808 */ /* 0x000fe40001800000 */
[----:B------:R-:W-:-:S02]  /*1830*/  ISETP.GT.AND P3, PT, R3, R18, PT ;  /* 0x000000120300720c */ /* 0x000fc40003f64270 */
[----:B------:R-:W-:Y:S02]  /*1840*/  FSEL R24, R24, -INF , P1 ;  /* 0xff80000018187808 */ /* 0x000fe40000800000 */
[----:B------:R-:W-:Y:S02]  /*1850*/  FSEL R30, R30, -INF , P1 ;  /* 0xff8000001e1e7808 */ /* 0x000fe40000800000 */
[----:B------:R-:W-:Y:S01]  /*1860*/  ISETP.GE.AND P1, PT, R3, R4, PT ;  /* 0x000000040300720c */ /* 0x000fe20003f26270 */
[----:B------:R-:W-:Y:S01]  /*1870*/  VIADD R4, R18, 0x19 ;  /* 0x0000001912047836 */ /* 0x000fe20000000000 */
[----:B------:R-:W-:Y:S02]  /*1880*/  FSEL R25, R25, -INF , P3 ;  /* 0xff80000019197808 */ /* 0x000fe40001800000 */
[----:B------:R-:W-:Y:S02]  /*1890*/  FSEL R31, R31, -INF , P3 ;  /* 0xff8000001f1f7808 */ /* 0x000fe40001800000 */
[----:B------:R-:W-:-:S02]  /*18a0*/  ISETP.GE.AND P3, PT, R3, R4, PT ;  /* 0x000000040300720c */ /* 0x000fc40003f66270 */
[----:B------:R-:W-:Y:S02]  /*18b0*/  FSEL R28, R28, -INF , P6 ;  /* 0xff8000001c1c7808 */ /* 0x000fe40003000000 */
[----:B------:R-:W-:Y:S02]  /*18c0*/  FMNMX R5, R24, R25, !PT ;  /* 0x0000001918057209 */ /* 0x000fe40007800000 */
[----:B------:R-:W-:Y:S02]  /*18d0*/  IADD3 R4, R18, 0x21, RZ ;  /* 0x0000002112047810 */ /* 0x000fe40007ffe0ff */
[----:B------:R-:W-:Y:S02]  /*18e0*/  FSEL R34, R34, -INF , P6 ;  /* 0xff80000022227808 */ /* 0x000fe40003000000 */
[----:B------:R-:W-:Y:S02]  /*18f0*/  ISETP.GE.AND P6, PT, R3, R6, PT ;  /* 0x000000060300720c */ /* 0x000fe40003fc6270 */
[----:B------:R-:W-:-:S02]  /*1900*/  FSEL R29, R29, -INF , P5 ;  /* 0xff8000001d1d7808 */ /* 0x000fc40002800000 */
[----:B------:R-:W-:Y:S02]  /*1910*/  FSEL R35, R35, -INF , P5 ;  /* 0xff80000023237808 */ /* 0x000fe40002800000 */
[----:B------:R-:W-:Y:S02]  /*1920*/  FMNMX R6, R28, R5, !PT ;  /* 0x000000051c067209 */ /* 0x000fe40007800000 */
[----:B------:R-:W-:Y:S01]  /*1930*/  ISETP.GE.AND P5, PT, R3, R4, PT ;  /* 0x000000040300720c */ /* 0x000fe20003fa6270 */
[----:B------:R-:W-:Y:S01]  /*1940*/  VIADD R4, R18, 0x28 ;  /* 0x0000002812047836 */ /* 0x000fe20000000000 */
[----:B------:R-:W-:Y:S02]  /*1950*/  FSEL R32, R32, -INF , P2 ;  /* 0xff80000020207808 */ /* 0x000fe40001000000 */
[----:B------:R-:W-:Y:S02]  /*1960*/  FMNMX R5, R29, R6, !PT ;  /* 0x000000061d057209 */ /* 0x000fe40007800000 */
[----:B------:R-:W-:-:S02]  /*1970*/  FSEL R38, R38, -INF , P2 ;  /* 0xff80000026267808 */ /* 0x000fc40001000000 */
[----:B------:R-:W-:Y:S01]  /*1980*/  ISETP.GE.AND P2, PT, R3, R4, PT ;  /* 0x000000040300720c */ /* 0x000fe20003f46270 */
[----:B------:R-:W-:Y:S01]  /*1990*/  VIADD R4, R18, 0x29 ;  /* 0x0000002912047836 */ /* 0x000fe20000000000 */
[----:B------:R-:W-:Y:S02]  /*19a0*/  FSEL R33, R33, -INF , P4 ;  /* 0xff80000021217808 */ /* 0x000fe40002000000 */
[----:B------:R-:W-:Y:S02]  /*19b0*/  FMNMX R6, R32, R5, !PT ;  /* 0x0000000520067209 */ /* 0x000fe40007800000 */
[----:B------:R-:W-:Y:S02]  /*19c0*/  FSEL R39, R39, -INF , P4 ;  /* 0xff80000027277808 */ /* 0x000fe40002000000 */
[----:B------:R-:W-:Y:S02]  /*19d0*/  FSEL R36, R36, -INF , P1 ;  /* 0xff80000024247808 */ /* 0x000fe40000800000 */
[----:B------:R-:W-:-:S02]  /*19e0*/  FMNMX R5, R33, R6, !PT ;  /* 0x0000000621057209 */ /* 0x000fc40007800000 */
[----:B------:R-:W-:Y:S02]  /*19f0*/  ISETP.GE.AND P4, PT, R3, R4, PT ;  /* 0x000000040300720c */ /* 0x000fe40003f86270 */
[----:B------:R-:W-:Y:S02]  /*1a00*/  IADD3 R4, R18, 0x30, RZ ;  /* 0x0000003012047810 */ /* 0x000fe40007ffe0ff */
[----:B------:R-:W-:Y:S02]  /*1a10*/  FSEL R37, R37, -INF , P3 ;  /* 0xff80000025257808 */ /* 0x000fe40001800000 */
[----:B------:R-:W-:Y:S02]  /*1a20*/  FMNMX R6, R36, R5, !PT ;  /* 0x0000000524067209 */ /* 0x000fe40007800000 */
[----:B------:R-:W-:Y:S02]  /*1a30*/  FSEL R42, R42, -INF , P1 ;  /* 0xff8000002a2a7808 */ /* 0x000fe40000800000 */
[----:B------:R-:W-:Y:S01]  /*1a40*/  ISETP.GE.AND P1, PT, R3, R4, PT ;  /* 0x000000040300720c */ /* 0x000fe20003f26270 */
[----:B------:R-:W-:Y:S01]  /*1a50*/  VIADD R4, R18, 0x38 ;  /* 0x0000003812047836 */ /* 0x000fe20000000000 */
[----:B------:R-:W-:-:S02]  /*1a60*/  FSEL R40, R40, -INF , P6 ;  /* 0xff80000028287808 */ /* 0x000fc40003000000 */
[----:B------:R-:W-:Y:S02]  /*1a70*/  FMNMX R5, R37, R6, !PT ;  /* 0x0000000625057209 */ /* 0x000fe40007800000 */
[----:B------:R-:W-:Y:S02]  /*1a80*/  FSEL R43, R43, -INF , P3 ;  /* 0xff8000002b2b7808 */ /* 0x000fe40001800000 */
[----:B------:R-:W-:Y:S01]  /*1a90*/  ISETP.GE.AND P3, PT, R3, R4, PT ;  /* 0x000000040300720c */ /* 0x000fe20003f66270 */
[----:B------:R-:W-:Y:S01]  /*1aa0*/  VIADD R4, R18, 0x39 ;  /* 0x0000003912047836 */ /* 0x000fe20000000000 */
[----:B------:R-:W-:Y:S02]  /*1ab0*/  FSEL R41, R41, -INF , P5 ;  /* 0xff80000029297808 */ /* 0x000fe40002800000 */
[----:B------:R-:W-:Y:S02]  /*1ac0*/  FMNMX R6, R40, R5, !PT ;  /* 0x0000000528067209 */ /* 0x000fe40007800000 */
[----:B------:R-:W-:-:S02]  /*1ad0*/  FSEL R44, R44, -INF , P2 ;  /* 0xff8000002c2c7808 */ /* 0x000fc40001000000 */
[----:B------:R-:W-:Y:S02]  /*1ae0*/  FMNMX R5, R41, R6, !PT ;  /* 0x0000000629057209 */ /* 0x000fe40007800000 */
[----:B------:R-:W-:Y:S02]  /*1af0*/  FSEL R52, R52, -INF , P3 ;  /* 0xff80000034347808 */ /* 0x000fe40001800000 */
[----:B------:R-:W-:Y:S02]  /*1b00*/  ISETP.GE.AND P3, PT, R3, R4, PT ;  /* 0x000000040300720c */ /* 0x000fe40003f66270 */
[----:B------:R-:W-:Y:S02]  /*1b10*/  IADD3 R4, R18, 0x31, RZ ;  /* 0x0000003112047810 */ /* 0x000fe40007ffe0ff */
[----:B------:R-:W-:Y:S02]  /*1b20*/  FSEL R45, R45, -INF , P4 ;  /* 0xff8000002d2d7808 */ /* 0x000fe40002000000 */
[----:B------:R-:W-:-:S02]  /*1b30*/  FMNMX R6, R44, R5, !PT ;  /* 0x000000052c067209 */ /* 0x000fc40007800000 */
[----:B------:R-:W-:Y:S02]  /*1b40*/  FSEL R53, R53, -INF , P3 ;  /* 0xff80000035357808 */ /* 0x000fe40001800000 */
[----:B------:R-:W-:Y:S02]  /*1b50*/  ISETP.GE.AND P3, PT, R3, R4, PT ;  /* 0x000000040300720c */ /* 0x000fe40003f66270 */
[----:B------:R-:W-:Y:S02]  /*1b60*/  FSEL R48, R48, -INF , P1 ;  /* 0xff80000030307808 */ /* 0x000fe40000800000 */
[----:B------:R-:W-:Y:S02]  /*1b70*/  FMNMX R3, R45, R6, !PT ;  /* 0x000000062d037209 */ /* 0x000fe40007800000 */
[----:B------:R-:W-:Y:S02]  /*1b80*/  FSEL R49, R49, -INF , P3 ;  /* 0xff80000031317808 */ /* 0x000fe40001800000 */
[----:B------:R-:W-:-:S02]  /*1b90*/  FMNMX R4, R48, R3, !PT ;  /* 0x0000000330047209 */ /* 0x000fc40007800000 */
[----:B------:R-:W-:Y:S02]  /*1ba0*/  FSEL R46, R46, -INF , P6 ;  /* 0xff8000002e2e7808 */ /* 0x000fe40003000000 */
[----:B------:R-:W-:Y:S02]  /*1bb0*/  FMNMX R3, R49, R4, !PT ;  /* 0x0000000431037209 */ /* 0x000fe40007800000 */
[----:B------:R-:W-:Y:S02]  /*1bc0*/  FSEL R47, R47, -INF , P5 ;  /* 0xff8000002f2f7808 */ /* 0x000fe40002800000 */
[----:B------:R-:W-:Y:S02]  /*1bd0*/  FMNMX R4, R52, R3, !PT ;  /* 0x0000000334047209 */ /* 0x000fe40007800000 */
[----:B------:R-:W-:Y:S02]  /*1be0*/  FMNMX R3, R26, R27, !PT ;  /* 0x0000001b1a037209 */ /* 0x000fe40007800000 */
[----:B------:R-:W-:-:S02]  /*1bf0*/  FMNMX R5, R53, R4, !PT ;  /* 0x0000000435057209 */ /* 0x000fc40007800000 */
[----:B------:R-:W-:Y:S02]  /*1c00*/  FMNMX R6, R30, R3, !PT ;  /* 0x000000031e067209 */ /* 0x000fe40007800000 */
[----:B------:R-:W-:Y:S01]  /*1c10*/  FSEL R50, R50, -INF , P2 ;  /* 0xff80000032327808 */ /* 0x000fe20001000000 */
[----:B------:R-:W1:Y:S01]  /*1c20*/  SHFL.BFLY PT, R4, R5, 0x1, 0x1f ;  /* 0x0c201f0005047f89 */ /* 0x000e6200000e0000 */
[----:B------:R-:W-:Y:S02]  /*1c30*/  FMNMX R3, R31, R6, !PT ;  /* 0x000000061f037209 */ /* 0x000fe40007800000 */
[----:B------:R-:W-:Y:S02]  /*1c40*/  FSEL R51, R51, -INF , P4 ;  /* 0xff80000033337808 */ /* 0x000fe40002000000 */
[----:B------:R-:W-:Y:S02]  /*1c50*/  FMNMX R6, R34, R3, !PT ;  /* 0x0000000322067209 */ /* 0x000fe40007800000 */
[----:B------:R-:W-:-:S02]  /*1c60*/  FSEL R54, R54, -INF , P1 ;  /* 0xff80000036367808 */ /* 0x000fc40000800000 */
[----:B------:R-:W-:Y:S02]  /*1c70*/  FMNMX R3, R35, R6, !PT ;  /* 0x0000000623037209 */ /* 0x000fe40007800000 */
[----:B------:R-:W-:Y:S02]  /*1c80*/  FSEL R55, R55, -INF , P3 ;  /* 0xff80000037377808 */ /* 0x000fe40001800000 */
[----:B------:R-:W-:-:S04]  /*1c90*/  FMNMX R6, R38, R3, !PT ;  /* 0x0000000326067209 */ /* 0x000fc80007800000 */
[----:B------:R-:W-:-:S04]  /*1ca0*/  FMNMX R3, R39, R6, !PT ;  /* 0x0000000627037209 */ /* 0x000fc80007800000 */
[----:B------:R-:W-:Y:S02]  /*1cb0*/  FMNMX R6, R42, R3, !PT ;  /* 0x000000032a067209 */ /* 0x000fe40007800000 */
[----:B-1----:R-:W-:Y:S02]  /*1cc0*/  FMNMX R7, R5, R4, !PT ;  /* 0x0000000405077209 */ /* 0x002fe40007800000 */
[----:B------:R-:W-:-:S03]  /*1cd0*/  FMNMX R3, R43, R6, !PT ;  /* 0x000000062b037209 */ /* 0x000fc60007800000 */
[----:B------:R-:W1:Y:S01]  /*1ce0*/  SHFL.BFLY PT, R4, R7, 0x2, 0x1f ;  /* 0x0c401f0007047f89 */ /* 0x000e6200000e0000 */
[----:B------:R-:W-:-:S04]  /*1cf0*/  FMNMX R6, R46, R3, !PT ;  /* 0x000000032e067209 */ /* 0x000fc80007800000 */
[----:B------:R-:W-:-:S04]  /*1d00*/  FMNMX R3, R47, R6, !PT ;  /* 0x000000062f037209 */ /* 0x000fc80007800000 */
[----:B------:R-:W-:-:S04]  /*1d10*/  FMNMX R6, R50, R3, !PT ;  /* 0x0000000332067209 */ /* 0x000fc80007800000 */
[----:B------:R-:W-:-:S04]  /*1d20*/  FMNMX R3, R51, R6, !PT ;  /* 0x0000000633037209 */ /* 0x000fc80007800000 */
[----:B------:R-:W-:-:S04]  /*1d30*/  FMNMX R6, R54, R3, !PT ;  /* 0x0000000336067209 */ /* 0x000fc80007800000 */
[----:B------:R-:W-:Y:S02]  /*1d40*/  FMNMX R6, R55, R6, !PT ;  /* 0x0000000637067209 */ /* 0x000fe40007800000 */
[----:B-1----:R-:W-:-:S03]  /*1d50*/  FMNMX R4, R7, R4, !PT ;  /* 0x0000000407047209 */ /* 0x002fc60007800000 */
[----:B------:R-:W1:Y:S01]  /*1d60*/  SHFL.BFLY PT, R3, R6, 0x1, 0x1f ;  /* 0x0c201f0006037f89 */ /* 0x000e6200000e0000 */
[----:B------:R-:W-:-:S04]  /*1d70*/  FSETP.NEU.AND P0, PT, R4, -INF , PT ;  /* 0xff8000000400780b */ /* 0x000fc80003f0d000 */
[----:B------:R-:W-:Y:S02]  /*1d80*/  FSEL R8, R4, RZ, P0 ;  /* 0x000000ff04087208 */ /* 0x000fe40000000000 */
[----:B------:R-:W-:-:S03]  /*1d90*/  ISETP.NE.AND P0, PT, R9, RZ, PT ;  /* 0x000000ff0900720c */ /* 0x000fc60003f05270 */
[----:B------:R-:W-:-:S04]  /*1da0*/  FMUL R8, R8, UR6 ;  /* 0x0000000608087c20 */ /* 0x000fc80008400000 */
[--C-:B------:R-:W-:Y:S01]  /*1db0*/  FFMA R24, R24, UR6, -R8.reuse ;  /* 0x0000000618187c23 */ /* 0x100fe20008000808 */
[--C-:B------:R-:W-:Y:S01]  /*1dc0*/  FFMA R25, R25, UR6, -R8.reuse ;  /* 0x0000000619197c23 */ /* 0x100fe20008000808 */
[--C-:B------:R-:W-:Y:S01]  /*1dd0*/  FFMA R36, R36, UR6, -R8.reuse ;  /* 0x0000000624247c23 */ /* 0x100fe20008000808 */
[--C-:B------:R-:W-:Y:S01]  /*1de0*/  FFMA R29, R29, UR6, -R8.reuse ;  /* 0x000000061d1d7c23 */ /* 0x100fe20008000808 */
[--C-:B------:R-:W-:Y:S01]  /*1df0*/  FFMA R28, R28, UR6, -R8.reuse ;  /* 0x000000061c1c7c23 */ /* 0x100fe20008000808 */
[----:B------:R-:W-:Y:S01]  /*1e00*/  FSETP.GEU.AND P5, PT, R24, -126, PT ;  /* 0xc2fc00001800780b */ /* 0x000fe20003fae000 */
[--C-:B------:R-:W-:Y:S01]  /*1e10*/  FFMA R32, R32, UR6, -R8.reuse ;  /* 0x0000000620207c23 */ /* 0x100fe20008000808 */
[----:B------:R-:W-:Y:S01]  /*1e20*/  FSETP.GEU.AND P2, PT, R25, -126, PT ;  /* 0xc2fc00001900780b */ /* 0x000fe20003f4e000 */
[--C-:B------:R-:W-:Y:S01]  /*1e30*/  FFMA R33, R33, UR6, -R8.reuse ;  /* 0x0000000621217c23 */ /* 0x100fe20008000808 */
[--C-:B------:R-:W-:Y:S01]  /*1e40*/  FFMA R37, R37, UR6, -R8.reuse ;  /* 0x0000000625257c23 */ /* 0x100fe20008000808 */
[----:B------:R-:W-:Y:S01]  /*1e50*/  FSETP.GEU.AND P4, PT, R29, -126, PT ;  /* 0xc2fc00001d00780b */ /* 0x000fe20003f8e000 */
[--C-:B------:R-:W-:Y:S01]  /*1e60*/  FFMA R41, R41, UR6, -R8.reuse ;  /* 0x0000000629297c23 */ /* 0x100fe20008000808 */
[----:B-1----:R-:W-:Y:S01]  /*1e70*/  FMNMX R3, R6, R3, !PT ;  /* 0x0000000306037209 */ /* 0x002fe20007800000 */
[--C-:B------:R-:W-:Y:S01]  /*1e80*/  FFMA R40, R40, UR6, -R8.reuse ;  /* 0x0000000628287c23 */ /* 0x100fe20008000808 */
[----:B------:R-:W-:Y:S01]  /*1e90*/  FSETP.GEU.AND P6, PT, R28, -126, PT ;  /* 0xc2fc00001c00780b */ /* 0x000fe20003fce000 */
[--C-:B------:R-:W-:Y:S01]  /*1ea0*/  FFMA R44, R44, UR6, -R8.reuse ;  /* 0x000000062c2c7c23 */ /* 0x100fe20008000808 */
[----:B------:R-:W-:Y:S01]  /*1eb0*/  FSETP.GEU.AND P3, PT, R32, -126, PT ;  /* 0xc2fc00002000780b */ /* 0x000fe20003f6e000 */
[----:B------:R-:W1:Y:S01]  /*1ec0*/  SHFL.BFLY PT, R6, R3, 0x2, 0x1f ;  /* 0x0c401f0003067f89 */ /* 0x000e6200000e0000 */
[----:B------:R-:W-:Y:S01]  /*1ed0*/  @!P5 FMUL R24, R24, 0.5 ;  /* 0x3f0000001818d820 */ /* 0x000fe20000400000 */
[----:B------:R-:W-:Y:S01]  /*1ee0*/  FSETP.GEU.AND P1, PT, R33, -126, PT ;  /* 0xc2fc00002100780b */ /* 0x000fe20003f2e000 */
[----:B------:R-:W-:Y:S01]  /*1ef0*/  @!P2 FMUL R25, R25, 0.5 ;  /* 0x3f0000001919a820 */ /* 0x000fe20000400000 */
[--C-:B------:R-:W-:Y:S01]  /*1f00*/  FFMA R45, R45, UR6, -R8.reuse ;  /* 0x000000062d2d7c23 */ /* 0x100fe20008000808 */
[--C-:B------:R-:W-:Y:S01]  /*1f10*/  FFMA R48, R48, UR6, -R8.reuse ;  /* 0x0000000630307c23 */ /* 0x100fe20008000808 */
[----:B------:R-:W-:Y:S01]  /*1f20*/  @!P4 FMUL R29, R29, 0.5 ;  /* 0x3f0000001d1dc820 */ /* 0x000fe20000400000 */
[----:B------:R-:W2:Y:S01]  /*1f30*/  MUFU.EX2 R24, R24 ;  /* 0x0000001800187308 */ /* 0x000ea20000000800 */
[--C-:B------:R-:W-:Y:S01]  /*1f40*/  FFMA R49, R49, UR6, -R8.reuse ;  /* 0x0000000631317c23 */ /* 0x100fe20008000808 */
[--C-:B------:R-:W-:Y:S01]  /*1f50*/  FFMA R52, R52, UR6, -R8.reuse ;  /* 0x0000000634347c23 */ /* 0x100fe20008000808 */
[----:B------:R-:W-:Y:S01]  /*1f60*/  @!P6 FMUL R28, R28, 0.5 ;  /* 0x3f0000001c1ce820 */ /* 0x000fe20000400000 */
[----:B------:R-:W-:Y:S01]  /*1f70*/  FFMA R53, R53, UR6, -R8 ;  /* 0x0000000635357c23 */ /* 0x000fe20008000808 */
[----:B------:R-:W-:-:S03]  /*1f80*/  @!P3 FMUL R32, R32, 0.5 ;  /* 0x3f0000002020b820 */ /* 0x000fc60000400000 */
[----:B------:R-:W3:Y:S01]  /*1f90*/  MUFU.EX2 R25, R25 ;  /* 0x0000001900197308 */ /* 0x000ee20000000800 */
[----:B------:R-:W-:-:S07]  /*1fa0*/  @!P1 FMUL R33, R33, 0.5 ;  /* 0x3f00000021219820 */ /* 0x000fce0000400000 */
[----:B------:R-:W4:Y:S01]  /*1fb0*/  MUFU.EX2 R29, R29 ;  /* 0x0000001d001d7308 */ /* 0x000f220000000800 */
[----:B--2---:R-:W-:Y:S01]  /*1fc0*/  @!P5 FMUL R24, R24, R24 ;  /* 0x000000181818d220 */ /* 0x004fe20000400000 */
[----:B------:R-:W-:Y:S02]  /*1fd0*/  FSETP.GEU.AND P5, PT, R36, -126, PT ;  /* 0xc2fc00002400780b */ /* 0x000fe40003fae000 */
[----:B-1----:R-:W-:-:S04]  /*1fe0*/  FMNMX R5, R3, R6, !PT ;  /* 0x0000000603057209 */ /* 0x002fc80007800000 */
[----:B------:R-:W1:Y:S01]  /*1ff0*/  MUFU.EX2 R28, R28 ;  /* 0x0000001c001c7308 */ /* 0x000e620000000800 */
[----:B---3--:R-:W-:Y:S01]  /*2000*/  @!P2 FMUL R25, R25, R25 ;  /* 0x000000191919a220 */ /* 0x008fe20000400000 */
[----:B------:R-:W-:-:S05]  /*2010*/  FSETP.GEU.AND P2, PT, R37, -126, PT ;  /* 0xc2fc00002500780b */ /* 0x000fca0003f4e000 */
[----:B------:R-:W-:Y:S01]  /*2020*/  @!P5 FMUL R36, R36, 0.5 ;  /* 0x3f0000002424d820 */ /* 0x000fe20000400000 */
[----:B------:R-:W2:Y:S01]  /*2030*/  MUFU.EX2 R32, R32 ;  /* 0x0000002000207308 */ /* 0x000ea20000000800 */
[----:B----4-:R-:W-:Y:S01]  /*2040*/  @!P4 FMUL R29, R29, R29 ;  /* 0x0000001d1d1dc220 */ /* 0x010fe20000400000 */
[----:B------:R-:W-:-:S05]  /*2050*/  FSETP.GEU.AND P4, PT, R41, -126, PT ;  /* 0xc2fc00002900780b */ /* 0x000fca0003f8e000 */
[----:B------:R-:W-:Y:S01]  /*2060*/  @!P2 FMUL R37, R37, 0.5 ;  /* 0x3f0000002525a820 */ /* 0x000fe20000400000 */
[----:B------:R-:W3:Y:S01]  /*2070*/  MUFU.EX2 R36, R36 ;  /* 0x0000002400247308 */ /* 0x000ee20000000800 */
[----:B-1----:R-:W-:Y:S01]  /*2080*/  @!P6 FMUL R28, R28, R28 ;  /* 0x0000001c1c1ce220 */ /* 0x002fe20000400000 */
[----:B------:R-:W-:-:S05]  /*2090*/  FSETP.GEU.AND P6, PT, R40, -126, PT ;  /* 0xc2fc00002800780b */ /* 0x000fca0003fce000 */
[----:B------:R-:W-:Y:S01]  /*20a0*/  @!P4 FMUL R41, R41, 0.5 ;  /* 0x3f0000002929c820 */ /* 0x000fe20000400000 */
[----:B------:R-:W1:Y:S01]  /*20b0*/  MUFU.EX2 R33, R33 ;  /* 0x0000002100217308 */ /* 0x000e620000000800 */
[----:B--2---:R-:W-:Y:S01]  /*20c0*/  @!P3 FMUL R32, R32, R32 ;  /* 0x000000202020b220 */ /* 0x004fe20000400000 */
[----:B------:R-:W-:-:S05]  /*20d0*/  FSETP.GEU.AND P3, PT, R44, -126, PT ;  /* 0xc2fc00002c00780b */ /* 0x000fca0003f6e000 */
[----:B------:R-:W-:Y:S01]  /*20e0*/  @!P6 FMUL R40, R40, 0.5 ;  /* 0x3f0000002828e820 */ /* 0x000fe20000400000 */
[----:B------:R-:W2:Y:S01]  /*20f0*/  MUFU.EX2 R37, R37 ;  /* 0x0000002500257308 */ /* 0x000ea20000000800 */
[----:B---3--:R-:W-:Y:S01]  /*2100*/  @!P5 FMUL R36, R36, R36 ;  /* 0x000000242424d220 */ /* 0x008fe20000400000 */
[----:B------:R-:W-:-:S04]  /*2110*/  FSETP.NEU.AND P5, PT, R5, -INF , PT ;  /* 0xff8000000500780b */ /* 0x000fc80003fad000 */
[----:B------:R-:W-:Y:S01]  /*2120*/  FSEL R3, R5, RZ, P5 ;  /* 0x000000ff05037208 */ /* 0x000fe20002800000 */
[----:B------:R-:W-:Y:S01]  /*2130*/  @!P3 FMUL R44, R44, 0.5 ;  /* 0x3f0000002c2cb820 */ /* 0x000fe20000400000 */
[----:B------:R-:W-:Y:S01]  /*2140*/  FSETP.GEU.AND P5, PT, R49, -126, PT ;  /* 0xc2fc00003100780b */ /* 0x000fe20003fae000 */
[----:B-1----:R-:W-:Y:S01]  /*2150*/  @!P1 FMUL R33, R33, R33 ;  /* 0x0000002121219220 */ /* 0x002fe20000400000 */
[----:B------:R-:W-:Y:S01]  /*2160*/  FSETP.GEU.AND P1, PT, R45, -126, PT ;  /* 0xc2fc00002d00780b */ /* 0x000fe20003f2e000 */
[----:B------:R-:W1:Y:S01]  /*2170*/  MUFU.EX2 R10, R41 ;  /* 0x00000029000a7308 */ /* 0x000e620000000800 */
[----:B------:R-:W-:-:S04]  /*2180*/  FMUL R3, R3, UR6 ;  /* 0x0000000603037c20 */ /* 0x000fc80008400000 */
[--C-:B------:R-:W-:Y:S01]  /*2190*/  FFMA R26, R26, UR6, -R3.reuse ;  /* 0x000000061a1a7c23 */ /* 0x100fe20008000803 */
[----:B--2---:R-:W-:Y:S01]  /*21a0*/  @!P2 FMUL R37, R37, R37 ;  /* 0x000000252525a220 */ /* 0x004fe20000400000 */
[----:B------:R-:W-:Y:S01]  /*21b0*/  FSETP.GEU.AND P2, PT, R48, -126, PT ;  /* 0xc2fc00003000780b */ /* 0x000fe20003f4e000 */
[----:B------:R2:W3:Y:S01]  /*21c0*/  MUFU.EX2 R7, R40 ;  /* 0x0000002800077308 */ /* 0x0004e20000000800 */
[--C-:B------:R-:W-:Y:S01]  /*21d0*/  FFMA R27, R27, UR6, -R3.reuse ;  /* 0x000000061b1b7c23 */ /* 0x100fe20008000803 */
[----:B------:R-:W-:Y:S01]  /*21e0*/  @!P5 FMUL R49, R49, 0.5 ;  /* 0x3f0000003131d820 */ /* 0x000fe20000400000 */
[--C-:B------:R-:W-:Y:S01]  /*21f0*/  FFMA R30, R30, UR6, -R3.reuse ;  /* 0x000000061e1e7c23 */ /* 0x100fe20008000803 */
[----:B------:R-:W-:Y:S01]  /*2200*/  @!P1 FMUL R45, R45, 0.5 ;  /* 0x3f0000002d2d9820 */ /* 0x000fe20000400000 */
[--C-:B------:R-:W-:Y:S01]  /*2210*/  FFMA R31, R31, UR6, -R3.reuse ;  /* 0x000000061f1f7c23 */ /* 0x100fe20008000803 */
[--C-:B------:R-:W-:Y:S01]  /*2220*/  FFMA R6, R34, UR6, -R3.reuse ;  /* 0x0000000622067c23 */ /* 0x100fe20008000803 */
[--C-:B------:R-:W-:Y:S01]  /*2230*/  FFMA R38, R38, UR6, -R3.reuse ;  /* 0x0000000626267c23 */ /* 0x100fe20008000803 */
[----:B------:R-:W4:Y:S01]  /*2240*/  MUFU.EX2 R9, R44 ;  /* 0x0000002c00097308 */ /* 0x000f220000000800 */
[----:B-1----:R-:W-:Y:S01]  /*2250*/  @!P4 FMUL R10, R10, R10 ;  /* 0x0000000a0a0ac220 */ /* 0x002fe20000400000 */
[----:B------:R-:W-:Y:S01]  /*2260*/  FSETP.GEU.AND P4, PT, R53, -126, PT ;  /* 0xc2fc00003500780b */ /* 0x000fe20003f8e000 */
[--C-:B--2---:R-:W-:Y:S01]  /*2270*/  FFMA R40, R35, UR6, -R3.reuse ;  /* 0x0000000623287c23 */ /* 0x104fe20008000803 */
[----:B------:R-:W-:Y:S01]  /*2280*/  @!P2 FMUL R48, R48, 0.5 ;  /* 0x3f0000003030a820 */ /* 0x000fe20000400000 */
[--C-:B------:R-:W-:Y:S01]  /*2290*/  FFMA R39, R39, UR6, -R3.reuse ;  /* 0x0000000627277c23 */ /* 0x100fe20008000803 */
[--C-:B------:R-:W-:Y:S01]  /*22a0*/  FFMA R43, R43, UR6, -R3.reuse ;  /* 0x000000062b2b7c23 */ /* 0x100fe20008000803 */
[--C-:B------:R-:W-:Y:S01]  /*22b0*/  FFMA R46, R46, UR6, -R3.reuse ;  /* 0x000000062e2e7c23 */ /* 0x100fe20008000803 */
[----:B------:R-:W1:Y:S01]  /*22c0*/  MUFU.EX2 R12, R45 ;  /* 0x0000002d000c7308 */ /* 0x000e620000000800 */
[----:B---3--:R-:W-:Y:S01]  /*22d0*/  @!P6 FMUL R7, R7, R7 ;  /* 0x000000070707e220 */ /* 0x008fe20000400000 */
[----:B------:R-:W-:Y:S01]  /*22e0*/  FSETP.GEU.AND P6, PT, R52, -126, PT ;  /* 0xc2fc00003400780b */ /* 0x000fe20003fce000 */
[--C-:B------:R-:W-:Y:S01]  /*22f0*/  FFMA R47, R47, UR6, -R3.reuse ;  /* 0x000000062f2f7c23 */ /* 0x100fe20008000803 */
[--C-:B------:R-:W-:Y:S01]  /*2300*/  FFMA R50, R50, UR6, -R3.reuse ;  /* 0x0000000632327c23 */ /* 0x100fe20008000803 */
[--C-:B------:R-:W-:Y:S01]  /*2310*/  FFMA R51, R51, UR6, -R3.reuse ;  /* 0x0000000633337c23 */ /* 0x100fe20008000803 */
[----:B------:R-:W-:Y:S01]  /*2320*/  FFMA R54, R54, UR6, -R3 ;  /* 0x0000000636367c23 */ /* 0x000fe20008000803 */
[----:B------:R-:W-:Y:S01]  /*2330*/  @!P4 FMUL R53, R53, 0.5 ;  /* 0x3f0000003535c820 */ /* 0x000fe20000400000 */
[----:B------:R-:W2:Y:S01]  /*2340*/  MUFU.EX2 R11, R48 ;  /* 0x00000030000b7308 */ /* 0x000ea20000000800 */
[----:B----4-:R-:W-:Y:S01]  /*2350*/  @!P3 FMUL R9, R9, R9 ;  /* 0x000000090909b220 */ /* 0x010fe20000400000 */
[----:B------:R-:W-:-:S02]  /*2360*/  FSETP.GEU.AND P3, PT, R26, -126, PT ;  /* 0xc2fc00001a00780b */ /* 0x000fc40003f6e000 */
[----:B------:R-:W-:-:S03]  /*2370*/  F2FP.F16.F32.PACK_AB R100, R10, R7 ;  /* 0x000000070a64723e */ /* 0x000fc600000000ff */
[----:B------:R-:W-:Y:S01]  /*2380*/  @!P6 FMUL R52, R52, 0.5 ;  /* 0x3f0000003434e820 */ /* 0x000fe20000400000 */
[----:B------:R-:W3:Y:S01]  /*2390*/  MUFU.EX2 R8, R49 ;  /* 0x0000003100087308 */ /* 0x000ee20000000800 */
[----:B-1----:R-:W-:Y:S01]  /*23a0*/  @!P1 FMUL R12, R12, R12 ;  /* 0x0000000c0c0c9220 */ /* 0x002fe20000400000 */
[----:B------:R-:W-:-:S04]  /*23b0*/  FSETP.GEU.AND P1, PT, R27, -126, PT ;  /* 0xc2fc00001b00780b */ /* 0x000fc80003f2e000 */
[----:B------:R-:W-:Y:S01]  /*23c0*/  F2FP.F16.F32.PACK_AB R102, R12, R9 ;  /* 0x000000090c66723e */ /* 0x000fe200000000ff */
[----:B------:R-:W-:Y:S01]  /*23d0*/  @!P3 FMUL R26, R26, 0.5 ;  /* 0x3f0000001a1ab820 */ /* 0x000fe20000400000 */
[----:B------:R-:W1:Y:S01]  /*23e0*/  MUFU.EX2 R14, R53 ;  /* 0x00000035000e7308 */ /* 0x000e620000000800 */
[----:B--2---:R-:W-:Y:S01]  /*23f0*/  @!P2 FMUL R11, R11, R11 ;  /* 0x0000000b0b0ba220 */ /* 0x004fe20000400000 */
[----:B------:R-:W-:-:S03]  /*2400*/  FSETP.GEU.AND P2, PT, R30, -126, PT ;  /* 0xc2fc00001e00780b */ /* 0x000fc60003f4e000 */
[----:B------:R-:W-:Y:S02]  /*2410*/  FADD R41, R32, R11 ;  /* 0x0000000b20297221 */ /* 0x000fe40000000000 */
[----:B------:R-:W-:Y:S01]  /*2420*/  @!P1 FMUL R27, R27, 0.5 ;  /* 0x3f0000001b1b9820 */ /* 0x000fe20000400000 */
[----:B------:R-:W2:Y:S01]  /*2430*/  MUFU.EX2 R13, R52 ;  /* 0x00000034000d7308 */ /* 0x000ea20000000800 */
[----:B---3--:R-:W-:Y:S01]  /*2440*/  @!P5 FMUL R8, R8, R8 ;  /* 0x000000080808d220 */ /* 0x008fe20000400000 */
[----:B------:R-:W-:-:S03]  /*2450*/  FSETP.GEU.AND P5, PT, R31, -126, PT ;  /* 0xc2fc00001f00780b */ /* 0x000fc60003fae000 */
[----:B------:R-:W-:Y:S02]  /*2460*/  FADD R45, R33, R8 ;  /* 0x00000008212d7221 */ /* 0x000fe40000000000 */
[----:B------:R-:W-:Y:S01]  /*2470*/  @!P2 FMUL R30, R30, 0.5 ;  /* 0x3f0000001e1ea820 */ /* 0x000fe20000400000 */
[----:B------:R3:W4:Y:S01]  /*2480*/  MUFU.EX2 R15, R26 ;  /* 0x0000001a000f7308 */ /* 0x0007220000000800 */
[----:B-1----:R-:W-:Y:S01]  /*2490*/  @!P4 FMUL R14, R14, R14 ;  /* 0x0000000e0e0ec220 */ /* 0x002fe20000400000 */
[----:B------:R-:W-:-:S03]  /*24a0*/  FSETP.GEU.AND P4, PT, R40, -126, PT ;  /* 0xc2fc00002800780b */ /* 0x000fc60003f8e000 */
[----:B------:R-:W-:Y:S02]  /*24b0*/  FADD R49, R37, R14 ;  /* 0x0000000e25317221 */ /* 0x000fe40000000000 */
[----:B------:R-:W-:Y:S01]  /*24c0*/  @!P5 FMUL R31, R31, 0.5 ;  /* 0x3f0000001f1fd820 */ /* 0x000fe20000400000 */
[----:B------:R1:W5:Y:S01]  /*24d0*/  MUFU.EX2 R20, R27 ;  /* 0x0000001b00147308 */ /* 0x0003620000000800 */
[--C-:B---3--:R-:W-:Y:S01]  /*24e0*/  FFMA R26, R42, UR6, -R3.reuse ;  /* 0x000000062a1a7c23 */ /* 0x108fe20008000803 */
[----:B--2---:R-:W-:Y:S01]  /*24f0*/  @!P6 FMUL R13, R13, R13 ;  /* 0x0000000d0d0de220 */ /* 0x004fe20000400000 */
[----:B------:R-:W-:Y:S01]  /*2500*/  FSETP.GEU.AND P6, PT, R6, -126, PT ;  /* 0xc2fc00000600780b */ /* 0x000fe20003fce000 */
[----:B------:R-:W-:-:S03]  /*2510*/  FFMA R3, R55, UR6, -R3 ;  /* 0x0000000637037c23 */ /* 0x000fc60008000803 */
[----:B------:R-:W-:Y:S01]  /*2520*/  @!P4 FMUL R40, R40, 0.5 ;  /* 0x3f0000002828c820 */ /* 0x000fe20000400000 */
[----:B------:R2:W3:Y:S01]  /*2530*/  MUFU.EX2 R21, R30 ;  /* 0x0000001e00157308 */ /* 0x0004e20000000800 */
[----:B----4-:R-:W-:Y:S01]  /*2540*/  @!P3 FMUL R15, R15, R15 ;  /* 0x0000000f0f0fb220 */ /* 0x010fe20000400000 */
[----:B------:R-:W-:Y:S01]  /*2550*/  FSETP.GEU.AND P3, PT, R38, -126, PT ;  /* 0xc2fc00002600780b */ /* 0x000fe20003f6e000 */
[----:B-1----:R-:W-:-:S05]  /*2560*/  FADD R27, R28, R9 ;  /* 0x000000091c1b7221 */ /* 0x002fca0000000000 */
[----:B------:R-:W1:Y:S01]  /*2570*/  MUFU.EX2 R34, R31 ;  /* 0x0000001f00227308 */ /* 0x000e620000000800 */
[----:B-----5:R-:W-:Y:S01]  /*2580*/  @!P1 FMUL R20, R20, R20 ;  /* 0x0000001414149220 */ /* 0x020fe20000400000 */
[----:B------:R-:W-:Y:S01]  /*2590*/  FSETP.GEU.AND P1, PT, R39, -126, PT ;  /* 0xc2fc00002700780b */ /* 0x000fe20003f2e000 */
[----:B------:R-:W-:Y:S01]  /*25a0*/  @!P6 FMUL R6, R6, 0.5 ;  /* 0x3f0000000606e820 */ /* 0x000fe20000400000 */
[----:B--2---:R-:W-:-:S03]  /*25b0*/  FADD R30, R29, R12 ;  /* 0x0000000c1d1e7221 */ /* 0x004fc60000000000 */
[----:B------:R-:W-:Y:S01]  /*25c0*/  @!P3 FMUL R38, R38, 0.5 ;  /* 0x3f0000002626b820 */ /* 0x000fe20000400000 */
[----:B------:R2:W4:Y:S01]  /*25d0*/  MUFU.EX2 R35, R6 ;  /* 0x0000000600237308 */ /* 0x0005220000000800 */
[----:B---3--:R-:W-:Y:S01]  /*25e0*/  @!P2 FMUL R21, R21, R21 ;  /* 0x000000151515a220 */ /* 0x008fe20000400000 */
[----:B------:R-:W-:Y:S01]  /*25f0*/  FSETP.GEU.AND P2, PT, R26, -126, PT ;  /* 0xc2fc00001a00780b */ /* 0x000fe20003f4e000 */
[----:B------:R-:W-:-:S04]  /*2600*/  FADD R49, R30, R49 ;  /* 0x000000311e317221 */ /* 0x000fc80000000000 */
[----:B------:R-:W-:Y:S01]  /*2610*/  @!P1 FMUL R39, R39, 0.5 ;  /* 0x3f00000027279820 */ /* 0x000fe20000400000 */
[----:B------:R-:W3:Y:S01]  /*2620*/  MUFU.EX2 R40, R40 ;  /* 0x0000002800287308 */ /* 0x000ee20000000800 */
[----:B-1----:R-:W-:Y:S01]  /*2630*/  @!P5 FMUL R34, R34, R34 ;  /* 0x000000222222d220 */ /* 0x002fe20000400000 */
[----:B------:R-:W-:Y:S01]  /*2640*/  FSETP.GEU.AND P5, PT, R43, -126, PT ;  /* 0xc2fc00002b00780b */ /* 0x000fe20003fae000 */
[----:B--2---:R-:W-:Y:S01]  /*2650*/  FADD R6, R24, R7 ;  /* 0x0000000718067221 */ /* 0x004fe20000000000 */
[----:B------:R-:W-:-:S03]  /*2660*/  F2FP.F16.F32.PACK_AB R24, R25, R24 ;  /* 0x000000181918723e */ /* 0x000fc600000000ff */
[----:B------:R-:W-:Y:S01]  /*2670*/  @!P2 FMUL R26, R26, 0.5 ;  /* 0x3f0000001a1aa820 */ /* 0x000fe20000400000 */
[----:B------:R1:W2:Y:S01]  /*2680*/  MUFU.EX2 R31, R38 ;  /* 0x00000026001f7308 */ /* 0x0002a20000000800 */
[----:B----4-:R-:W-:Y:S01]  /*2690*/  @!P6 FMUL R35, R35, R35 ;  /* 0x000000232323e220 */ /* 0x010fe20000400000 */
[----:B------:R-:W-:Y:S01]  /*26a0*/  FSETP.GEU.AND P6, PT, R46, -126, PT ;  /* 0xc2fc00002e00780b */ /* 0x000fe20003fce000 */
[----:B------:R-:W-:-:S04]  /*26b0*/  FADD R6, R6, R41 ;  /* 0x0000002906067221 */ /* 0x000fc80000000000 */
[----:B------:R-:W-:Y:S01]  /*26c0*/  @!P5 FMUL R43, R43, 0.5 ;  /* 0x3f0000002b2bd820 */ /* 0x000fe20000400000 */
[----:B------:R-:W4:Y:S01]  /*26d0*/  MUFU.EX2 R42, R39 ;  /* 0x00000027002a7308 */ /* 0x000f220000000800 */
[----:B---3--:R-:W-:Y:S01]  /*26e0*/  @!P4 FMUL R40, R40, R40 ;  /* 0x000000282828c220 */ /* 0x008fe20000400000 */
[----:B------:R-:W-:Y:S01]  /*26f0*/  FSETP.GEU.AND P4, PT, R47, -126, PT ;  /* 0xc2fc00002f00780b */ /* 0x000fe20003f8e000 */
[----:B-1----:R-:W-:-:S04]  /*2700*/  FADD R38, R36, R13 ;  /* 0x0000000d24267221 */ /* 0x002fc80000000000 */
[----:B------:R-:W-:Y:S01]  /*2710*/  @!P6 FMUL R46, R46, 0.5 ;  /* 0x3f0000002e2ee820 */ /* 0x000fe20000400000 */
[----:B------:R1:W3:Y:S01]  /*2720*/  MUFU.EX2 R44, R26 ;  /* 0x0000001a002c7308 */ /* 0x0002e20000000800 */
[----:B--2---:R-:W-:Y:S01]  /*2730*/  @!P3 FMUL R31, R31, R31 ;  /* 0x0000001f1f1fb220 */ /* 0x004fe20000400000 */
[----:B------:R-:W-:Y:S01]  /*2740*/  FSETP.GEU.AND P3, PT, R50, -126, PT ;  /* 0xc2fc00003200780b */ /* 0x000fe20003f6e000 */
[----:B------:R-:W-:-:S04]  /*2750*/  FADD R27, R27, R38 ;  /* 0x000000261b1b7221 */ /* 0x000fc80000000000 */
[----:B------:R-:W-:Y:S01]  /*2760*/  @!P4 FMUL R47, R47, 0.5 ;  /* 0x3f0000002f2fc820 */ /* 0x000fe20000400000 */
[----:B------:R-:W2:Y:S01]  /*2770*/  MUFU.EX2 R43, R43 ;  /* 0x0000002b002b7308 */ /* 0x000ea20000000800 */
[----:B----4-:R-:W-:Y:S01]  /*2780*/  @!P1 FMUL R42, R42, R42 ;  /* 0x0000002a2a2a9220 */ /* 0x010fe20000400000 */
[----:B------:R-:W-:Y:S01]  /*2790*/  FSETP.GEU.AND P1, PT, R51, -126, PT ;  /* 0xc2fc00003300780b */ /* 0x000fe20003f2e000 */
[----:B-1----:R-:W-:Y:S01]  /*27a0*/  FADD R26, R25, R10 ;  /* 0x0000000a191a7221 */ /* 0x002fe20000000000 */
[----:B------:R-:W-:Y:S01]  /*27b0*/  FADD R6, R6, R27 ;  /* 0x0000001b06067221 */ /* 0x000fe20000000000 */
[----:B------:R-:W-:Y:S02]  /*27c0*/  F2FP.F16.F32.PACK_AB R25, R20, R15 ;  /* 0x0000000f1419723e */ /* 0x000fe400000000ff */
[----:B------:R-:W-:Y:S01]  /*27d0*/  @!P3 FMUL R50, R50, 0.5 ;  /* 0x3f0000003232b820 */ /* 0x000fe20000400000 */
[----:B------:R-:W1:Y:S01]  /*27e0*/  MUFU.EX2 R46, R46 ;  /* 0x0000002e002e7308 */ /* 0x000e620000000800 */
[----:B---3--:R-:W-:Y:S01]  /*27f0*/  @!P2 FMUL R44, R44, R44 ;  /* 0x0000002c2c2ca220 */ /* 0x008fe20000400000 */
[----:B------:R-:W-:Y:S01]  /*2800*/  FSETP.GEU.AND P2, PT, R54, -126, PT ;  /* 0xc2fc00003600780b */ /* 0x000fe20003f4e000 */
[----:B------:R-:W-:Y:S01]  /*2810*/  FADD R26, R26, R45 ;  /* 0x0000002d1a1a7221 */ /* 0x000fe20000000000 */
[----:B------:R-:W-:-:S03]  /*2820*/  F2FP.F16.F32.PACK_AB R27, R34, R21 ;  /* 0x00000015221b723e */ /* 0x000fc600000000ff */
[----:B------:R-:W-:Y:S01]  /*2830*/  @!P1 FMUL R51, R51, 0.5 ;  /* 0x3f00000033339820 */ /* 0x000fe20000400000 */
[----:B------:R-:W3:Y:S01]  /*2840*/  MUFU.EX2 R47, R47 ;  /* 0x0000002f002f7308 */ /* 0x000ee20000000800 */
[----:B--2---:R-:W-:Y:S01]  /*2850*/  @!P5 FMUL R43, R43, R43 ;  /* 0x0000002b2b2bd220 */ /* 0x004fe20000400000 */
[----:B------:R-:W-:Y:S01]  /*2860*/  FSETP.GEU.AND P5, PT, R3, -126, PT ;  /* 0xc2fc00000300780b */ /* 0x000fe20003fae000 */
[----:B------:R-:W-:Y:S01]  /*2870*/  FADD R49, R26, R49 ;  /* 0x000000311a317221 */ /* 0x000fe20000000000 */
[----:B------:R-:W-:Y:S01]  /*2880*/  IMAD.U32 R26, RZ, RZ, UR25 ;  /* 0x00000019ff1a7e24 */ /* 0x000fe2000f8e00ff */
[----:B------:R-:W-:Y:S01]  /*2890*/  UIADD3 UR25, UR49, 0x1, URZ ;  /* 0x0000000131197890 */ /* 0x000fe2000fffe03f */
[----:B------:R-:W-:Y:S01]  /*28a0*/  FADD R30, R20, R43 ;  /* 0x0000002b141e7221 */ /* 0x000fe20000000000 */
[----:B------:R-:W-:Y:S01]  /*28b0*/  @!P2 FMUL R54, R54, 0.5 ;  /* 0x3f0000003636a820 */ /* 0x000fe20000400000 */
[----:B------:R-:W2:Y:S01]  /*28c0*/  MUFU.EX2 R50, R50 ;  /* 0x0000003200327308 */ /* 0x000ea20000000800 */
[----:B-1----:R-:W-:Y:S01]  /*28d0*/  @!P6 FMUL R46, R46, R46 ;  /* 0x0000002e2e2ee220 */ /* 0x002fe20000400000 */
[----:B------:R-:W-:Y:S01]  /*28e0*/  UISETP.NE.AND UP0, UPT, UR25, 0x5, UPT ;  /* 0x000000051900788c */ /* 0x000fe2000bf05270 */
[----:B------:R1:W-:Y:S01]  /*28f0*/  SYNCS.ARRIVE.TRANS64.A1T0 RZ, [R26+UR27], RZ ;  /* 0x000000ff1aff79a7 */ /* 0x0003e2000810001b */
[----:B------:R-:W-:Y:S01]  /*2900*/  F2FP.F16.F32.PACK_AB R101, R43, R44 ;  /* 0x0000002c2b65723e */ /* 0x000fe200000000ff */
[----:B------:R-:W-:Y:S01]  /*2910*/  FADD R38, R21, R46 ;  /* 0x0000002e15267221 */ /* 0x000fe20000000000 */
[----:B------:R-:W-:Y:S01]  /*2920*/  USEL UR6, URZ, 0x1, UP0 ;  /* 0x000000013f067887 */ /* 0x000fe20008000000 */
[----:B------:R-:W-:Y:S01]  /*2930*/  @!P5 FMUL R3, R3, 0.5 ;  /* 0x3f0000000303d820 */ /* 0x000fe20000400000 */
[----:B------:R-:W4:Y:S01]  /*2940*/  MUFU.EX2 R51, R51 ;  /* 0x0000003300337308 */ /* 0x000f220000000800 */
[----:B---3--:R-:W-:Y:S01]  /*2950*/  @!P4 FMUL R47, R47, R47 ;  /* 0x0000002f2f2fc220 */ /* 0x008fe20000400000 */
[----:B------:R-:W-:Y:S01]  /*2960*/  USEL UR25, UR25, URZ, UP0 ;  /* 0x0000003f19197287 */ /* 0x000fe20008000000 */
[----:B-1----:R-:W-:-:S02]  /*2970*/  F2FP.F16.F32.PACK_AB R26, R29, R28 ;  /* 0x0000001c1d1a723e */ /* 0x002fc400000000ff */
[----:B------:R-:W-:Y:S01]  /*2980*/  FADD R41, R34, R47 ;  /* 0x0000002f22297221 */ /* 0x000fe20000000000 */
[----:B------:R-:W-:Y:S02]  /*2990*/  LOP3.LUT R23, R23, UR6, RZ, 0x3c, !PT ;  /* 0x0000000617177c12 */ /* 0x000fe4000f8e3cff */
[----:B------:R-:W1:Y:S01]  /*29a0*/  MUFU.EX2 R54, R54 ;  /* 0x0000003600367308 */ /* 0x000e620000000800 */
[----:B--2---:R-:W-:Y:S01]  /*29b0*/  @!P3 FMUL R50, R50, R50 ;  /* 0x000000323232b220 */ /* 0x004fe20000400000 */
[----:B------:R-:W-:Y:S02]  /*29c0*/  F2FP.F16.F32.PACK_AB R28, R33, R32 ;  /* 0x00000020211c723e */ /* 0x000fe400000000ff */
[----:B------:R-:W-:Y:S01]  /*29d0*/  F2FP.F16.F32.PACK_AB R29, R40, R35 ;  /* 0x00000023281d723e */ /* 0x000fe200000000ff */
[----:B------:R-:W-:Y:S01]  /*29e0*/  FADD R48, R35, R50 ;  /* 0x0000003223307221 */ /* 0x000fe20000000000 */
[----:B------:R-:W-:Y:S02]  /*29f0*/  F2FP.F16.F32.PACK_AB R103, R47, R46 ;  /* 0x0000002e2f67723e */ /* 0x000fe400000000ff */
[----:B------:R2:W3:Y:S01]  /*2a00*/  MUFU.EX2 R39, R3 ;  /* 0x0000000300277308 */ /* 0x0004e20000000800 */
[----:B----4-:R-:W-:-:S04]  /*2a10*/  @!P1 FMUL R51, R51, R51 ;  /* 0x0000003333339220 */ /* 0x010fc80000400000 */
[----:B------:R-:W-:Y:S01]  /*2a20*/  FADD R45, R40, R51 ;  /* 0x00000033282d7221 */ /* 0x000fe20000000000 */
[----:B-1----:R-:W-:Y:S01]  /*2a30*/  @!P2 FMUL R54, R54, R54 ;  /* 0x000000363636a220 */ /* 0x002fe20000400000 */
[----:B--2---:R-:W-:Y:S02]  /*2a40*/  FADD R3, R15, R44 ;  /* 0x0000002c0f037221 */ /* 0x004fe40000000000 */
[----:B------:R-:W-:Y:S01]  /*2a50*/  FADD R30, R30, R45 ;  /* 0x0000002d1e1e7221 */ /* 0x000fe20000000000 */
[----:B------:R-:W-:Y:S01]  /*2a60*/  FADD R53, R31, R54 ;  /* 0x000000361f357221 */ /* 0x000fe20000000000 */
[----:B------:R-:W-:Y:S01]  /*2a70*/  FADD R3, R3, R48 ;  /* 0x0000003003037221 */ /* 0x000fe20000000000 */
[----:B------:R-:W-:Y:S01]  /*2a80*/  F2FP.F16.F32.PACK_AB R31, R42, R31 ;  /* 0x0000001f2a1f723e */ /* 0x000fe200000000ff */
[----:B---3--:R-:W-:Y:S01]  /*2a90*/  @!P5 FMUL R39, R39, R39 ;  /* 0x000000272727d220 */ /* 0x008fe20000400000 */
[----:B------:R-:W-:-:S03]  /*2aa0*/  FADD R38, R38, R53 ;  /* 0x0000003526267221 */ /* 0x000fc60000000000 */
[----:B------:R-:W-:Y:S01]  /*2ab0*/  FADD R52, R42, R39 ;  /* 0x000000272a347221 */ /* 0x000fe20000000000 */
[----:B------:R-:W-:Y:S01]  /*2ac0*/  FADD R38, R3, R38 ;  /* 0x0000002603267221 */ /* 0x000fe20000000000 */
[----:B------:R-:W-:Y:S02]  /*2ad0*/  FADD R3, R6, R49 ;  /* 0x0000003106037221 */ /* 0x000fe40000000000 */
[----:B------:R-:W-:-:S04]  /*2ae0*/  FADD R41, R41, R52 ;  /* 0x0000003429297221 */ /* 0x000fc80000000000 */
[----:B------:R-:W-:Y:S01]  /*2af0*/  FADD R41, R30, R41 ;  /* 0x000000291e297221 */ /* 0x000fe20000000000 */
[----:B------:R-:W-:Y:S02]  /*2b00*/  F2FP.F16.F32.PACK_AB R30, R37, R36 ;  /* 0x00000024251e723e */ /* 0x000fe400000000ff */
[----:B------:R-:W-:Y:S01]  /*2b10*/  F2FP.F16.F32.PACK_AB R36, R8, R11 ;  /* 0x0000000b0824723e */ /* 0x000fe200000000ff */
[----:B------:R-:W-:Y:S01]  /*2b20*/  FADD R6, R38, R41 ;  /* 0x0000002926067221 */ /* 0x000fe20000000000 */
[----:B------:R-:W-:Y:S02]  /*2b30*/  F2FP.F16.F32.PACK_AB R38, R14, R13 ;  /* 0x0000000d0e26723e */ /* 0x000fe400000000ff */
[----:B------:R-:W-:Y:S01]  /*2b40*/  F2FP.F16.F32.PACK_AB R37, R51, R50 ;  /* 0x000000323325723e */ /* 0x000fe200000000ff */
[----:B------:R-:W-:Y:S06]  /*2b50*/  @!P0 BRA `(.L_x_21) ;  /* 0x0000000000048947 */ /* 0x000fec0003800000 */
[----:B------:R-:W-:Y:S01]  /*2b60*/  BPT.TRAP 0x1 ;  /* 0x000000040000795c */ /* 0x000fe20000300000 */
.L_x_21:
[----:B------:R-:W-:Y:S01]  /*2b70*/  ULEA UR6, UR25, UR37, 0x3 ;  /* 0x0000002519067291 */ /* 0x000fe2000f8e183f */
[----:B------:R-:W-:-:S08]  /*2b80*/  SHF.L.U32 R7, R23, 0x1f, RZ ;  /* 0x0000001f17077819 */ /* 0x000fd000000006ff */
[----:B------:R-:W1:Y:S02]  /*2b90*/  SYNCS.PHASECHK.TRANS64.TRYWAIT P1, [UR6+0x13a00], R7 ;  /* 0x013a0007ff0075a7 */ /* 0x000e640008020146 */
[----:B-1----:R-:W-:Y:S05]  /*2ba0*/  @!P1 BRA `(.L_x_22) ;  /* 0x00000088007c9947 */ /* 0x002fea0003800000 */
.L_x_131:
[----:B------:R-:W-:Y:S01]  /*2bb0*/  UIMAD UR10, UR25, 0x280, UR44 ;  /* 0x00000280190a78a4 */ /* 0x000fe2000f8e022c */
[----:B------:R-:W-:Y:S01]  /*2bc0*/  WARPGROUP.ARRIVE ;  /* 0x00000000000079c5 */ /* 0x000fe20000000000 */
[----:B------:R-:W-:Y:S01]  /*2bd0*/  UMOV UR7, 0xc0000010 ;  /* 0xc000001000077882 */ /* 0x000fe20000000000 */
[----:B------:R-:W-:Y:S01]  /*2be0*/  F2FP.F16.F32.PACK_AB R39, R39, R54 ;  /* 0x000000362727723e */ /* 0x000fe200000000ff */
[----:B------:R-:W-:Y:S02]  /*2bf0*/  UIADD3 UR11, UR10, 0x80, URZ ;  /* 0x000000800a0b7890 */ /* 0x000fe4000fffe03f */
[----:B------:R-:W-:Y:S02]  /*2c00*/  UIADD3 UR14, UR10, 0x100, URZ ;  /* 0x000001000a0e7890 */ /* 0x000fe4000fffe03f */
[----:B------:R-:W-:Y:S01]  /*2c10*/  UMOV UR6, UR10 ;  /* 0x0000000a00067c82 */ /* 0x000fe20008000000 */
[----:B------:R-:W-:Y:S01]  /*2c20*/  UIADD3 UR15, UR10, 0x180, URZ ;  /* 0x000001800a0f7890 */ /* 0x000fe2000fffe03f */
[----:B------:R-:W-:Y:S01]  /*2c30*/  HGMMA.64x16x16.F32 R88, R24, gdesc[UR4].tnspB, RZ, !UPT, gsb0 ;  /* 0x4020000418587df0 */ /* 0x000fe2000c0008ff */
[----:B------:R-:W-:Y:S01]  /*2c40*/  UMOV UR6, UR11 ;  /* 0x0000000b00067c82 */ /* 0x000fe20008000000 */
[----:B------:R-:W-:Y:S01]  /*2c50*/  UMOV UR7, 0xc0000010 ;  /* 0xc000001000077882 */ /* 0x000fe20000000000 */
[----:B------:R-:W-:-:S02]  /*2c60*/  UIADD3 UR18, UR10, 0x200, URZ ;  /* 0x000002000a127890 */ /* 0x000fc4000fffe03f */
[----:B------:R-:W-:Y:S01]  /*2c70*/  UIADD3 UR11, UR10, 0xa0, URZ ;  /* 0x000000a00a0b7890 */ /* 0x000fe2000fffe03f */
[----:B------:R-:W-:Y:S02]  /*2c80*/  WARPGROUP.DEPBAR.LE gsb0, 0x0 ;  /* 0x00008000000079c5 */ /* 0x000fe40000010000 */
[----:B------:R-:W-:-:S06]  /*2c90*/  WARPGROUP.ARRIVE ;  /* 0x00000000000079c5 */ /* 0x000fcc0000000000 */
[----:B------:R-:W-:Y:S01]  /*2ca0*/  HGMMA.64x16x16.F32 R80, R24, gdesc[UR4].tnspB, RZ, !UPT, gsb0 ;  /* 0x4020000418507df0 */ /* 0x000fe2000c0008ff */
[----:B------:R-:W-:Y:S01]  /*2cb0*/  UMOV UR6, UR14 ;  /* 0x0000000e00067c82 */ /* 0x000fe20008000000 */
[----:B------:R-:W-:Y:S01]  /*2cc0*/  UMOV UR7, 0xc0000010 ;  /* 0xc000001000077882 */ /* 0x000fe20000000000 */
        /* <DEDUP_REMOVED lines=16> */
[----:B------:R-:W-:Y:S01]  /*2dd0*/  UIADD3 UR6, UR10, 0x20, URZ ;  /* 0x000000200a067890 */ /* 0x000fe2000fffe03f */
[----:B------:R-:W-:Y:S01]  /*2de0*/  UMOV UR7, 0xc0000010 ;  /* 0xc000001000077882 */ /* 0x000fe20000000000 */
[----:B------:R-:W-:Y:S02]  /*2df0*/  WARPGROUP.DEPBAR.LE gsb0, 0x0 ;  /* 0x00008000000079c5 */ /* 0x000fe40000010000 */
[----:B------:R-:W-:-:S06]  /*2e00*/  WARPGROUP.ARRIVE ;  /* 0x00000000000079c5 */ /* 0x000fcc0000000000 */
[----:B------:R-:W-:Y:S01]  /*2e10*/  HGMMA.64x16x16.F32 R88, R28, gdesc[UR4].tnspB, R88, gsb0 ;  /* 0x402000041c587df0 */ /* 0x000fe20008000858 */
[----:B------:R-:W-:Y:S01]  /*2e20*/  UMOV UR6, UR11 ;  /* 0x0000000b00067c82 */ /* 0x000fe20008000000 */
[----:B------:R-:W-:Y:S01]  /*2e30*/  UMOV UR7, 0xc0000010 ;  /* 0xc000001000077882 */ /* 0x000fe20000000000 */
[----:B------:R-:W-:Y:S01]  /*2e40*/  UIADD3 UR11, UR10, 0xc0, URZ ;  /* 0x000000c00a0b7890 */ /* 0x000fe2000fffe03f */
        /* <DEDUP_REMOVED lines=46> */
[----:B------:R-:W-:Y:S02]  /*3130*/  WARPGROUP.DEPBAR.LE gsb0, 0x0 ;  /* 0x00008000000079c5 */ /* 0x000fe40000010000 */
[----:B------:R-:W-:-:S06]  /*3140*/  WARPGROUP.ARRIVE ;  /* 0x00000000000079c5 */ /* 0x000fcc0000000000 */
[----:B------:R-:W-:Y:S01]  /*3150*/  HGMMA.64x16x16.F32 R56, R100, gdesc[UR4].tnspB, R56, gsb0 ;  /* 0x4020000464387df0 */ /* 0x000fe20008000838 */
[----:B------:R-:W-:Y:S01]  /*3160*/  UIADD3 UR6, UR10, 0x60, URZ ;  /* 0x000000600a067890 */ /* 0x000fe2000fffe03f */
        /* <DEDUP_REMOVED lines=24> */
[----:B------:R-:W-:Y:S03]  /*32f0*/  HGMMA.64x16x16.F32 R56, R36, gdesc[UR4].tnspB, R56, gsb0 ;  /* 0x4020000424387df0 */ /* 0x000fe60008000838 */
[----:B------:R-:W-:Y:S02]  /*3300*/  WARPGROUP.DEPBAR.LE gsb0, 0x0 ;  /* 0x00008000000079c5 */ /* 0x000fe40000010000 */
[----:B------:R-:W-:Y:S05]  /*3310*/  @!P0 BRA `(.L_x_23) ;  /* 0x0000000000048947 */ /* 0x000fea0003800000 */
[----:B------:R-:W-:Y:S01]  /*3320*/  BPT.TRAP 0x1 ;  /* 0x000000040000795c */ /* 0x000fe20000300000 */
.L_x_23:
[----:B------:R-:W-:Y:S02]  /*3330*/  UISETP.GT.U32.AND UP0, UPT, UR47, 0x1, UPT ;  /* 0x000000012f00788c */ /* 0x000fe4000bf04070 */
[----:B------:R-:W-:-:S04]  /*3340*/  UIADD3 UR26, UR26, 0x13a28, URZ ;  /* 0x00013a281a1a7890 */ /* 0x000fc8000fffe03f */
[----:B------:R-:W-:Y:S01]  /*3350*/  PLOP3.LUT P1, PT, PT, PT, UP0, 0x80, 0x0 ;  /* 0x000000000000781c */ /* 0x000fe20003f2f008 */
[----:B------:R-:W-:-:S09]  /*3360*/  UPRMT UR26, URZ, 0x654, UR26 ;  /* 0x000006543f1a7896 */ /* 0x000fd2000800001a */
[----:B------:R-:W-:Y:S03]  /*3370*/  SYNCS.ARRIVE.TRANS64.RED.A1T0 RZ, [UR26], RZ ;  /* 0x000000ffffff79a7 */ /* 0x000fe6000810041a */
[----:B------:R-:W-:Y:S05]  /*3380*/  @P1 BRA `(.L_x_24) ;  /* 0x0000000000041947 */ /* 0x000fea0003800000 */
[----:B------:R-:W-:Y:S01]  /*3390*/  BPT.TRAP 0x1 ;  /* 0x000000040000795c */ /* 0x000fe20000300000 */
.L_x_24:
[----:B------:R-:W-:Y:S01]  /*33a0*/  UIADD3 UR49, UR25, 0x1, URZ ;  /* 0x0000000119317890 */ /* 0x000fe2000fffe03f */
[----:B------:R-:W-:Y:S01]  /*33b0*/  ISETP.GE.AND P2, PT, R0, 0x4, PT ;  /* 0x000000040000780c */ /* 0x000fe20003f46270 */
[----:B-1----:R-:W-:Y:S01]  /*33c0*/  VIADD R7, R18, 0x40 ;  /* 0x0000004012077836 */ /* 0x002fe20000000000 */
[----:B------:R-:W-:Y:S01]  /*33d0*/  IADD3 R8, R0, -0x2, RZ ;  /* 0xfffffffe00087810 */ /* 0x000fe20007ffe0ff */
[----:B------:R-:W-:-:S04]  /*33e0*/  UISETP.NE.AND UP0, UPT, UR49, 0x5, UPT ;  /* 0x000000053100788c */ /* 0x000fc8000bf05270 */
[----:B------:R-:W-:Y:S02]  /*33f0*/  USEL UR6, URZ, 0x1, UP0 ;  /* 0x000000013f067887 */ /* 0x000fe40008000000 */
[----:B------:R-:W-:-:S04]  /*3400*/  USEL UR49, UR49, URZ, UP0 ;  /* 0x0000003f31317287 */ /* 0x000fc80008000000 */
[----:B------:R-:W-:Y:S01]  /*3410*/  LOP3.LUT R23, R23, UR6, RZ, 0x3c, !PT ;  /* 0x0000000617177c12 */ /* 0x000fe2000f8e3cff */
[----:B------:R-:W-:Y:S07]  /*3420*/  @!P2 BRA `(.L_x_25) ;  /* 0x0000001c00eca947 */ /* 0x000fee0003800000 */
[----:B------:R-:W-:Y:S01]  /*3430*/  VIADD R0, R0, 0xfffffffd ;  /* 0xfffffffd00007836 */ /* 0x000fe20000000000 */
[----:B------:R-:W-:Y:S01]  /*3440*/  MOV R11, R5 ;  /* 0x00000005000b7202 */ /* 0x000fe20000000f00 */
[----:B------:R-:W-:Y:S01]  /*3450*/  IMAD.MOV.U32 R9, RZ, RZ, R4 ;  /* 0x000000ffff097224 */ /* 0x000fe200078e0004 */
[----:B------:R-:W-:-:S06]  /*3460*/  ULDC UR26, c[0x0][0x604] ;  /* 0x00018100001a7ab9 */ /* 0x000fcc0000000800 */
.L_x_36:
[----:B------:R-:W-:Y:S01]  /*3470*/  IMAD.MOV.U32 R8, RZ, RZ, R0 ;  /* 0x000000ffff087224 */ /* 0x000fe200078e0000 */
[----:B------:R-:W-:Y:S06]  /*3480*/  @!P0 BRA `(.L_x_26) ;  /* 0x0000000000048947 */ /* 0x000fec0003800000 */
[----:B------:R-:W-:Y:S01]  /*3490*/  BPT.TRAP 0x1 ;  /* 0x000000040000795c */ /* 0x000fe20000300000 */
.L_x_26:
[----:B------:R-:W-:Y:S01]  /*34a0*/  ULEA UR6, UR49, UR37, 0x3 ;  /* 0x0000002531067291 */ /* 0x000fe2000f8e183f */
[----:B------:R-:W-:-:S08]  /*34b0*/  SHF.L.U32 R0, R23, 0x1f, RZ ;  /* 0x0000001f17007819 */ /* 0x000fd000000006ff */
[----:B------:R-:W1:Y:S02]  /*34c0*/  SYNCS.PHASECHK.TRANS64.TRYWAIT P2, [UR6+0x13a00], R0 ;  /* 0x013a0000ff0075a7 */ /* 0x000e640008040146 */
[----:B-1----:R-:W-:Y:S05]  /*34d0*/  @!P2 BRA `(.L_x_27) ;  /* 0x000000800048a947 */ /* 0x002fea0003800000 */
.L_x_132:
[----:B------:R-:W-:Y:S01]  /*34e0*/  UIMAD UR22, UR49, 0x280, UR38 ;  /* 0x00000280311678a4 */ /* 0x000fe2000f8e0226 */
[----:B------:R-:W-:Y:S01]  /*34f0*/  WARPGROUP.ARRIVE ;  /* 0x00000000000079c5 */ /* 0x000fe20000000000 */
[----:B------:R-:W-:Y:S01]  /*3500*/  UMOV UR23, 0xc0000010 ;  /* 0xc000001000177882 */ /* 0x000fe20000000000 */
[----:B------:R-:W-:Y:S01]  /*3510*/  UMOV UR7, 0xc0000010 ;  /* 0xc000001000077882 */ /* 0x000fe20000000000 */
[----:B------:R-:W-:Y:S02]  /*3520*/  UIADD3 UR6, UR22, 0x80, URZ ;  /* 0x0000008016067890 */ /* 0x000fe4000fffe03f */
[----:B------:R-:W-:Y:S01]  /*3530*/  UIADD3 UR10, UR22, 0x100, URZ ;  /* 0x00000100160a7890 */ /* 0x000fe2000fffe03f */
[----:B------:R-:W-:Y:S02]  /*3540*/  UMOV UR11, 0xc0000010 ;  /* 0xc0000010000b7882 */ /* 0x000fe40000000000 */
[----:B------:R-:W-:Y:S01]  /*3550*/  HGMMA.64x64x16.F32 R24, gdesc[UR20], RZ, !UPT, gsb0 ;  /* 0x00e00000141879f0 */ /* 0x000fe2000c0008ff */
[----:B------:R-:W-:Y:S01]  /*3560*/  UIADD3 UR14, UR22, 0x180, URZ ;  /* 0x00000180160e7890 */ /* 0x000fe2000fffe03f */
[----:B------:R-:W-:Y:S01]  /*3570*/  UMOV UR15, 0xc0000010 ;  /* 0xc0000010000f7882 */ /* 0x000fe20000000000 */
[----:B------:R-:W-:Y:S01]  /*3580*/  UIADD3 UR18, UR22, 0x200, URZ ;  /* 0x0000020016127890 */ /* 0x000fe2000fffe03f */
[----:B------:R-:W-:Y:S01]  /*3590*/  UMOV UR19, 0xc0000010 ;  /* 0xc000001000137882 */ /* 0x000fe20000000000 */
[----:B------:R-:W-:-:S02]  /*35a0*/  WARPGROUP.DEPBAR.LE gsb0, 0x0 ;  /* 0x00008000000079c5 */ /* 0x000fc40000010000 */
[----:B------:R-:W-:-:S06]  /*35b0*/  WARPGROUP.ARRIVE ;  /* 0x00000000000079c5 */ /* 0x000fcc0000000000 */
[----:B------:R-:W-:Y:S03]  /*35c0*/  HGMMA.64x64x16.F32 R24, gdesc[UR4], R24, gsb0 ;  /* 0x00e00000041879f0 */ /* 0x000fe60008000818 */
[----:B------:R-:W-:Y:S02]  /*35d0*/  WARPGROUP.DEPBAR.LE gsb0, 0x0 ;  /* 0x00008000000079c5 */ /* 0x000fe40000010000 */
[----:B------:R-:W-:-:S06]  /*35e0*/  WARPGROUP.ARRIVE ;  /* 0x00000000000079c5 */ /* 0x000fcc0000000000 */
[----:B------:R-:W-:Y:S01]  /*35f0*/  HGMMA.64x64x16.F32 R24, gdesc[UR8], R24, gsb0 ;  /* 0x00e00000081879f0 */ /* 0x000fe20008000818 */
[----:B------:R-:W-:-:S04]  /*3600*/  UIADD3 UR10, UR49, 0x1, URZ ;  /* 0x00000001310a7890 */ /* 0x000fc8000fffe03f */
[----:B------:R-:W-:-:S04]  /*3610*/  UISETP.NE.AND UP0, UPT, UR10, 0x5, UPT ;  /* 0x000000050a00788c */ /* 0x000fc8000bf05270 */
[----:B------:R-:W-:Y:S02]  /*3620*/  USEL UR6, URZ, 0x1, UP0 ;  /* 0x000000013f067887 */ /* 0x000fe40008000000 */
[----:B------:R-:W-:-:S04]  /*3630*/  USEL UR10, UR10, URZ, UP0 ;  /* 0x0000003f0a0a7287 */ /* 0x000fc80008000000 */
[----:B------:R-:W-:Y:S01]  /*3640*/  LOP3.LUT R23, R23, UR6, RZ, 0x3c, !PT ;  /* 0x0000000617177c12 */ /* 0x000fe2000f8e3cff */
[----:B------:R-:W-:Y:S02]  /*3650*/  WARPGROUP.DEPBAR.LE gsb0, 0x0 ;  /* 0x00008000000079c5 */ /* 0x000fe40000010000 */
[----:B------:R-:W-:-:S06]  /*3660*/  WARPGROUP.ARRIVE ;  /* 0x00000000000079c5 */ /* 0x000fcc0000000000 */
[----:B------:R-:W-:Y:S03]  /*3670*/  HGMMA.64x64x16.F32 R24, gdesc[UR12], R24, gsb0 ;  /* 0x00e000000c1879f0 */ /* 0x000fe60008000818 */
[----:B------:R-:W-:Y:S02]  /*3680*/  WARPGROUP.DEPBAR.LE gsb0, 0x0 ;  /* 0x00008000000079c5 */ /* 0x000fe40000010000 */
[----:B------:R-:W-:-:S06]  /*3690*/  WARPGROUP.ARRIVE ;  /* 0x00000000000079c5 */ /* 0x000fcc0000000000 */
[----:B------:R-:W-:Y:S03]  /*36a0*/  HGMMA.64x64x16.F32 R24, gdesc[UR16], R24, gsb0 ;  /* 0x00e00000101879f0 */ /* 0x000fe60008000818 */
[----:B------:R-:W-:Y:S02]  /*36b0*/  WARPGROUP.DEPBAR.LE gsb0, 0x0 ;  /* 0x00008000000079c5 */ /* 0x000fe40000010000 */
[----:B------:R-:W-:Y:S05]  /*36c0*/  @!P0 BRA `(.L_x_28) ;  /* 0x0000000000048947 */ /* 0x000fea0003800000 */
[----:B------:R-:W-:Y:S01]  /*36d0*/  BPT.TRAP 0x1 ;  /* 0x000000040000795c */ /* 0x000fe20000300000 */
.L_x_28:
[----:B-1----:R-:W-:Y:S01]  /*36e0*/  FMNMX R0, R24, R9, !PT ;  /* 0x0000000918007209 */ /* 0x002fe20007800000 */
[----:B------:R-:W-:Y:S01]  /*36f0*/  ULEA UR6, UR10, UR37, 0x3 ;  /* 0x000000250a067291 */ /* 0x000fe2000f8e183f */
[----:B------:R-:W-:Y:S02]  /*3700*/  FMNMX R10, R26, R11, !PT ;  /* 0x0000000b1a0a7209 */ /* 0x000fe40007800000 */
[----:B------:R-:W-:Y:S02]  /*3710*/  FMNMX R5, R25, R0, !PT ;  /* 0x0000000019057209 */ /* 0x000fe40007800000 */
[----:B------:R-:W-:Y:S02]  /*3720*/  FMNMX R13, R27, R10, !PT ;  /* 0x0000000a1b0d7209 */ /* 0x000fe40007800000 */
[----:B------:R-:W-:Y:S02]  /*3730*/  FMNMX R0, R28, R5, !PT ;  /* 0x000000051c007209 */ /* 0x000fe40007800000 */
[----:B------:R-:W-:-:S02]  /*3740*/  FMNMX R10, R30, R13, !PT ;  /* 0x0000000d1e0a7209 */ /* 0x000fc40007800000 */
[----:B------:R-:W-:Y:S02]  /*3750*/  FMNMX R5, R29, R0, !PT ;  /* 0x000000001d057209 */ /* 0x000fe40007800000 */
[----:B------:R-:W-:Y:S02]  /*3760*/  FMNMX R13, R31, R10, !PT ;  /* 0x0000000a1f0d7209 */ /* 0x000fe40007800000 */
[----:B------:R-:W-:Y:S02]  /*3770*/  FMNMX R0, R32, R5, !PT ;  /* 0x0000000520007209 */ /* 0x000fe40007800000 */
[----:B------:R-:W-:Y:S02]  /*3780*/  FMNMX R10, R34, R13, !PT ;  /* 0x0000000d220a7209 */ /* 0x000fe40007800000 */
[----:B------:R-:W-:Y:S02]  /*3790*/  FMNMX R5, R33, R0, !PT ;  /* 0x0000000021057209 */ /* 0x000fe40007800000 */
[----:B------:R-:W-:-:S02]  /*37a0*/  FMNMX R13, R35, R10, !PT ;  /* 0x0000000a230d7209 */ /* 0x000fc40007800000 */
[----:B------:R-:W-:Y:S02]  /*37b0*/  FMNMX R0, R36, R5, !PT ;  /* 0x0000000524007209 */ /* 0x000fe40007800000 */
[----:B------:R-:W-:Y:S02]  /*37c0*/  FMNMX R12, R38, R13, !PT ;  /* 0x0000000d260c7209 */ /* 0x000fe40007800000 */
[----:B------:R-:W-:-:S04]  /*37d0*/  FMNMX R5, R37, R0, !PT ;  /* 0x0000000025057209 */ /* 0x000fc80007800000 */
[----:B------:R-:W-:-:S04]  /*37e0*/  FMNMX R0, R40, R5, !PT ;  /* 0x0000000528007209 */ /* 0x000fc80007800000 */
[----:B------:R-:W-:-:S04]  /*37f0*/  FMNMX R5, R41, R0, !PT ;  /* 0x0000000029057209 */ /* 0x000fc80007800000 */
[----:B------:R-:W-:-:S04]  /*3800*/  FMNMX R0, R44, R5, !PT ;  /* 0x000000052c007209 */ /* 0x000fc80007800000 */
[----:B------:R-:W-:-:S04]  /*3810*/  FMNMX R5, R45, R0, !PT ;  /* 0x000000002d057209 */ /* 0x000fc80007800000 */
[----:B------:R-:W-:-:S04]  /*3820*/  FMNMX R0, R48, R5, !PT ;  /* 0x0000000530007209 */ /* 0x000fc80007800000 */
[----:B------:R-:W-:-:S04]  /*3830*/  FMNMX R5, R49, R0, !PT ;  /* 0x0000000031057209 */ /* 0x000fc80007800000 */
[----:B------:R-:W-:-:S04]  /*3840*/  FMNMX R0, R52, R5, !PT ;  /* 0x0000000534007209 */ /* 0x000fc80007800000 */
[----:B------:R-:W-:-:S05]  /*3850*/  FMNMX R0, R53, R0, !PT ;  /* 0x0000000035007209 */ /* 0x000fca0007800000 */
[----:B------:R-:W1:Y:S02]  /*3860*/  SHFL.BFLY PT, R5, R0, 0x1, 0x1f ;  /* 0x0c201f0000057f89 */ /* 0x000e6400000e0000 */
[----:B-1----:R-:W-:-:S05]  /*3870*/  FMNMX R5, R0, R5, !PT ;  /* 0x0000000500057209 */ /* 0x002fca0007800000 */
[----:B------:R-:W1:Y:S02]  /*3880*/  SHFL.BFLY PT, R4, R5, 0x2, 0x1f ;  /* 0x0c401f0005047f89 */ /* 0x000e6400000e0000 */
[----:B-1----:R-:W-:Y:S02]  /*3890*/  FMNMX R4, R5, R4, !PT ;  /* 0x0000000405047209 */ /* 0x002fe40007800000 */
[----:B------:R-:W-:Y:S02]  /*38a0*/  FMNMX R5, R39, R12, !PT ;  /* 0x0000000c27057209 */ /* 0x000fe40007800000 */
[----:B------:R-:W-:Y:S02]  /*38b0*/  FSETP.NEU.AND P2, PT, R4, -INF , PT ;  /* 0xff8000000400780b */ /* 0x000fe40003f4d000 */
[----:B------:R-:W-:Y:S02]  /*38c0*/  FMNMX R12, R42, R5, !PT ;  /* 0x000000052a0c7209 */ /* 0x000fe40007800000 */
[----:B------:R-:W-:-:S02]  /*38d0*/  FSEL R0, R4, RZ, P2 ;  /* 0x000000ff04007208 */ /* 0x000fc40001000000 */
[----:B------:R-:W-:-:S03]  /*38e0*/  FMNMX R5, R43, R12, !PT ;  /* 0x0000000c2b057209 */ /* 0x000fc60007800000 */
[----:B------:R-:W-:Y:S01]  /*38f0*/  FMUL R10, R0, UR26 ;  /* 0x0000001a000a7c20 */ /* 0x000fe20008400000 */
[----:B------:R-:W-:Y:S01]  /*3900*/  FMNMX R12, R46, R5, !PT ;  /* 0x000000052e0c7209 */ /* 0x000fe20007800000 */
[----:B------:R-:W-:Y:S02]  /*3910*/  FADD R0, -R0, R9 ;  /* 0x0000000900007221 */ /* 0x000fe40000000100 */
[--C-:B------:R-:W-:Y:S01]  /*3920*/  FFMA R24, R24, UR26, -R10.reuse ;  /* 0x0000001a18187c23 */ /* 0x100fe2000800080a */
[--C-:B------:R-:W-:Y:S01]  /*3930*/  FFMA R25, R25, UR26, -R10.reuse ;  /* 0x0000001a19197c23 */ /* 0x100fe2000800080a */
[--C-:B------:R-:W-:Y:S01]  /*3940*/  FFMA R28, R28, UR26, -R10.reuse ;  /* 0x0000001a1c1c7c23 */ /* 0x100fe2000800080a */
[----:B------:R-:W-:Y:S01]  /*3950*/  FMNMX R5, R47, R12, !PT ;  /* 0x0000000c2f057209 */ /* 0x000fe20007800000 */
[--C-:B------:R-:W-:Y:S01]  /*3960*/  FFMA R32, R32, UR26, -R10.reuse ;  /* 0x0000001a20207c23 */ /* 0x100fe2000800080a */
[----:B------:R-:W-:Y:S01]  /*3970*/  FSETP.GEU.AND P5, PT, R24, -126, PT ;  /* 0xc2fc00001800780b */ /* 0x000fe20003fae000 */
[--C-:B------:R-:W-:Y:S01]  /*3980*/  FFMA R29, R29, UR26, -R10.reuse ;  /* 0x0000001a1d1d7c23 */ /* 0x100fe2000800080a */
[----:B------:R-:W-:Y:S01]  /*3990*/  FSETP.GEU.AND P3, PT, R25, -126, PT ;  /* 0xc2fc00001900780b */ /* 0x000fe20003f6e000 */
[--C-:B------:R-:W-:Y:S01]  /*39a0*/  FFMA R33, R33, UR26, -R10.reuse ;  /* 0x0000001a21217c23 */ /* 0x100fe2000800080a */
[----:B------:R-:W-:Y:S01]  /*39b0*/  FSETP.GEU.AND P2, PT, R28, -126, PT ;  /* 0xc2fc00001c00780b */ /* 0x000fe20003f4e000 */
[--C-:B------:R-:W-:Y:S01]  /*39c0*/  FFMA R36, R36, UR26, -R10.reuse ;  /* 0x0000001a24247c23 */ /* 0x100fe2000800080a */
[----:B------:R-:W-:Y:S01]  /*39d0*/  FMNMX R12, R50, R5, !PT ;  /* 0x00000005320c7209 */ /* 0x000fe20007800000 */
[--C-:B------:R-:W-:Y:S01]  /*39e0*/  FFMA R37, R37, UR26, -R10.reuse ;  /* 0x0000001a25257c23 */ /* 0x100fe2000800080a */
[----:B------:R-:W-:Y:S01]  /*39f0*/  FSETP.GEU.AND P6, PT, R32, -126, PT ;  /* 0xc2fc00002000780b */ /* 0x000fe20003fce000 */
[--C-:B------:R-:W-:Y:S01]  /*3a00*/  FFMA R41, R41, UR26, -R10.reuse ;  /* 0x0000001a29297c23 */ /* 0x100fe2000800080a */
[----:B------:R-:W-:Y:S01]  /*3a10*/  FSETP.GEU.AND P4, PT, R29, -126, PT ;  /* 0xc2fc00001d00780b */ /* 0x000fe20003f8e000 */
[--C-:B------:R-:W-:Y:S01]  /*3a20*/  FFMA R40, R40, UR26, -R10.reuse ;  /* 0x0000001a28287c23 */ /* 0x100fe2000800080a */
[----:B------:R-:W-:Y:S01]  /*3a30*/  FMNMX R5, R51, R12, !PT ;  /* 0x0000000c33057209 */ /* 0x000fe20007800000 */
[----:B------:R-:W-:Y:S01]  /*3a40*/  @!P5 FMUL R24, R24, 0.5 ;  /* 0x3f0000001818d820 */ /* 0x000fe20000400000 */
[--C-:B------:R-:W-:Y:S01]  /*3a50*/  FFMA R44, R44, UR26, -R10.reuse ;  /* 0x0000001a2c2c7c23 */ /* 0x100fe2000800080a */
[----:B------:R-:W-:Y:S01]  /*3a60*/  @!P3 FMUL R25, R25, 0.5 ;  /* 0x3f0000001919b820 */ /* 0x000fe20000400000 */
[----:B------:R-:W-:Y:S01]  /*3a70*/  FMNMX R12, R54, R5, !PT ;  /* 0x00000005360c7209 */ /* 0x000fe20007800000 */
[----:B------:R-:W-:Y:S01]  /*3a80*/  @!P2 FMUL R28, R28, 0.5 ;  /* 0x3f0000001c1ca820 */ /* 0x000fe20000400000 */
[--C-:B------:R-:W-:Y:S01]  /*3a90*/  FFMA R45, R45, UR26, -R10.reuse ;  /* 0x0000001a2d2d7c23 */ /* 0x100fe2000800080a */
[----:B------:R-:W1:Y:S01]  /*3aa0*/  MUFU.EX2 R24, R24 ;  /* 0x0000001800187308 */ /* 0x000e620000000800 */
[----:B------:R-:W-:Y:S01]  /*3ab0*/  FMNMX R12, R55, R12, !PT ;  /* 0x0000000c370c7209 */ /* 0x000fe20007800000 */
[----:B------:R-:W-:Y:S01]  /*3ac0*/  @!P6 FMUL R32, R32, 0.5 ;  /* 0x3f0000002020e820 */ /* 0x000fe20000400000 */
[--C-:B------:R-:W-:Y:S01]  /*3ad0*/  FFMA R48, R48, UR26, -R10.reuse ;  /* 0x0000001a30307c23 */ /* 0x100fe2000800080a */
[----:B------:R-:W-:Y:S01]  /*3ae0*/  @!P4 FMUL R29, R29, 0.5 ;  /* 0x3f0000001d1dc820 */ /* 0x000fe20000400000 */
[--C-:B------:R-:W-:Y:S01]  /*3af0*/  FFMA R49, R49, UR26, -R10.reuse ;  /* 0x0000001a31317c23 */ /* 0x100fe2000800080a */
[----:B------:R-:W2:Y:S01]  /*3b00*/  SHFL.BFLY PT, R5, R12, 0x1, 0x1f ;  /* 0x0c201f000c057f89 */ /* 0x000ea200000e0000 */
[--C-:B------:R-:W-:Y:S01]  /*3b10*/  FFMA R52, R52, UR26, -R10.reuse ;  /* 0x0000001a34347c23 */ /* 0x100fe2000800080a */
[----:B------:R-:W3:Y:S01]  /*3b20*/  MUFU.EX2 R25, R25 ;  /* 0x0000001900197308 */ /* 0x000ee20000000800 */
[----:B------:R-:W-:Y:S01]  /*3b30*/  FFMA R53, R53, UR26, -R10 ;  /* 0x0000001a35357c23 */ /* 0x000fe2000800080a */
[----:B------:R-:W-:-:S06]  /*3b40*/  FMUL R0, R0, UR26 ;  /* 0x0000001a00007c20 */ /* 0x000fcc0008400000 */
[----:B------:R-:W4:Y:S01]  /*3b50*/  MUFU.EX2 R28, R28 ;  /* 0x0000001c001c7308 */ /* 0x000f220000000800 */
[----:B-1----:R-:W-:Y:S01]  /*3b60*/  @!P5 FMUL R24, R24, R24 ;  /* 0x000000181818d220 */ /* 0x002fe20000400000 */
[----:B------:R-:W-:-:S06]  /*3b70*/  FSETP.GEU.AND P5, PT, R33, -126, PT ;  /* 0xc2fc00002100780b */ /* 0x000fcc0003fae000 */
[----:B------:R-:W1:Y:S01]  /*3b80*/  MUFU.EX2 R32, R32 ;  /* 0x0000002000207308 */ /* 0x000e620000000800 */
[----:B---3--:R-:W-:Y:S01]  /*3b90*/  @!P3 FMUL R25, R25, R25 ;  /* 0x000000191919b220 */ /* 0x008fe20000400000 */
[----:B------:R-:W-:Y:S02]  /*3ba0*/  FSETP.GEU.AND P3, PT, R36, -126, PT ;  /* 0xc2fc00002400780b */ /* 0x000fe40003f6e000 */
[----:B--2---:R-:W-:-:S03]  /*3bb0*/  FMNMX R5, R12, R5, !PT ;  /* 0x000000050c057209 */ /* 0x004fc60007800000 */
[----:B------:R-:W-:Y:S01]  /*3bc0*/  @!P5 FMUL R33, R33, 0.5 ;  /* 0x3f0000002121d820 */ /* 0x000fe20000400000 */
[----:B------:R-:W2:Y:S01]  /*3bd0*/  MUFU.EX2 R29, R29 ;  /* 0x0000001d001d7308 */ /* 0x000ea20000000800 */
[----:B----4-:R-:W-:Y:S01]  /*3be0*/  @!P2 FMUL R28, R28, R28 ;  /* 0x0000001c1c1ca220 */ /* 0x010fe20000400000 */
[----:B------:R-:W-:Y:S01]  /*3bf0*/  FSETP.GEU.AND P2, PT, R37, -126, PT ;  /* 0xc2fc00002500780b */ /* 0x000fe20003f4e000 */
[----:B------:R-:W3:Y:S04]  /*3c00*/  SHFL.BFLY PT, R14, R5, 0x2, 0x1f ;  /* 0x0c401f00050e7f89 */ /* 0x000ee800000e0000 */
[----:B------:R-:W-:Y:S01]  /*3c10*/  @!P3 FMUL R36, R36, 0.5 ;  /* 0x3f0000002424b820 */ /* 0x000fe20000400000 */
[----:B------:R-:W4:Y:S01]  /*3c20*/  MUFU.EX2 R33, R33 ;  /* 0x0000002100217308 */ /* 0x000f220000000800 */
        /* <DEDUP_REMOVED lines=8> */
[----:B----4-:R-:W-:Y:S01]  /*3cb0*/  @!P5 FMUL R33, R33, R33 ;  /* 0x000000212121d220 */ /* 0x010fe20000400000 */
[----:B------:R-:W-:Y:S02]  /*3cc0*/  FSETP.GEU.AND P5, PT, R44, -126, PT ;  /* 0xc2fc00002c00780b */ /* 0x000fe40003fae000 */
[----:B---3--:R-:W-:-:S03]  /*3cd0*/  FMNMX R5, R5, R14, !PT ;  /* 0x0000000e05057209 */ /* 0x008fc60007800000 */
[----:B------:R-:W-:Y:S01]  /*3ce0*/  @!P4 FMUL R40, R40, 0.5 ;  /* 0x3f0000002828c820 */ /* 0x000fe20000400000 */
[----:B------:R-:W3:Y:S01]  /*3cf0*/  MUFU.EX2 R12, R41 ;  /* 0x00000029000c7308 */ /* 0x000ee20000000800 */
[----:B-1----:R-:W-:Y:S01]  /*3d00*/  @!P3 FMUL R36, R36, R36 ;  /* 0x000000242424b220 */ /* 0x002fe20000400000 */
[----:B------:R-:W-:-:S05]  /*3d10*/  FSETP.GEU.AND P3, PT, R45, -126, PT ;  /* 0xc2fc00002d00780b */ /* 0x000fca0003f6e000 */
[----:B------:R-:W-:Y:S01]  /*3d20*/  @!P5 FMUL R44, R44, 0.5 ;  /* 0x3f0000002c2cd820 */ /* 0x000fe20000400000 */
[----:B------:R1:W4:Y:S01]  /*3d30*/  MUFU.EX2 R13, R40 ;  /* 0x00000028000d7308 */ /* 0x0003220000000800 */
[----:B--2---:R-:W-:Y:S01]  /*3d40*/  @!P2 FMUL R37, R37, R37 ;  /* 0x000000252525a220 */ /* 0x004fe20000400000 */
[----:B------:R-:W-:-:S05]  /*3d50*/  FSETP.GEU.AND P2, PT, R48, -126, PT ;  /* 0xc2fc00003000780b */ /* 0x000fca0003f4e000 */
[----:B------:R-:W-:Y:S01]  /*3d60*/  @!P3 FMUL R45, R45, 0.5 ;  /* 0x3f0000002d2db820 */ /* 0x000fe20000400000 */
[----:B------:R2:W5:Y:S01]  /*3d70*/  MUFU.EX2 R15, R44 ;  /* 0x0000002c000f7308 */ /* 0x0005620000000800 */
[----:B---3--:R-:W-:Y:S01]  /*3d80*/  @!P6 FMUL R12, R12, R12 ;  /* 0x0000000c0c0ce220 */ /* 0x008fe20000400000 */
[----:B------:R-:W-:-:S03]  /*3d90*/  FSETP.NEU.AND P6, PT, R5, -INF , PT ;  /* 0xff8000000500780b */ /* 0x000fc60003fcd000 */
[----:B------:R-:W-:Y:S01]  /*3da0*/  FADD R9, R25, R12 ;  /* 0x0000000c19097221 */ /* 0x000fe20000000000 */
[----:B-1----:R-:W-:Y:S01]  /*3db0*/  FSEL R40, R5, RZ, P6 ;  /* 0x000000ff05287208 */ /* 0x002fe20003000000 */
[----:B------:R-:W-:Y:S01]  /*3dc0*/  @!P2 FMUL R48, R48, 0.5 ;  /* 0x3f0000003030a820 */ /* 0x000fe20000400000 */
[----:B------:R-:W1:Y:S01]  /*3dd0*/  MUFU.EX2 R14, R45 ;  /* 0x0000002d000e7308 */ /* 0x000e620000000800 */
[----:B----4-:R-:W-:Y:S01]  /*3de0*/  @!P4 FMUL R13, R13, R13 ;  /* 0x0000000d0d0dc220 */ /* 0x010fe20000400000 */
[----:B------:R-:W-:Y:S01]  /*3df0*/  FSETP.GEU.AND P4, PT, R49, -126, PT ;  /* 0xc2fc00003100780b */ /* 0x000fe20003f8e000 */
[----:B--2---:R-:W-:Y:S01]  /*3e00*/  FMUL R44, R40, UR26 ;  /* 0x0000001a282c7c20 */ /* 0x004fe20008400000 */
[----:B------:R-:W-:Y:S01]  /*3e10*/  FSETP.GEU.AND P6, PT, R52, -126, PT ;  /* 0xc2fc00003400780b */ /* 0x000fe20003fce000 */
[----:B------:R-:W-:Y:S02]  /*3e20*/  FADD R40, -R40, R11 ;  /* 0x0000000b28287221 */ /* 0x000fe40000000100 */
[--C-:B------:R-:W-:Y:S01]  /*3e30*/  FFMA R26, R26, UR26, -R44.reuse ;  /* 0x0000001a1a1a7c23 */ /* 0x100fe2000800082c */
[----:B------:R-:W2:Y:S01]  /*3e40*/  MUFU.EX2 R21, R48 ;  /* 0x0000003000157308 */ /* 0x000ea20000000800 */
[----:B-----5:R-:W-:Y:S01]  /*3e50*/  @!P5 FMUL R15, R15, R15 ;  /* 0x0000000f0f0fd220 */ /* 0x020fe20000400000 */
[----:B------:R-:W-:Y:S01]  /*3e60*/  FSETP.GEU.AND P5, PT, R53, -126, PT ;  /* 0xc2fc00003500780b */ /* 0x000fe20003fae000 */
[--C-:B------:R-:W-:Y:S01]  /*3e70*/  FFMA R27, R27, UR26, -R44.reuse ;  /* 0x0000001a1b1b7c23 */ /* 0x100fe2000800082c */
[--C-:B------:R-:W-:Y:S01]  /*3e80*/  FFMA R30, R30, UR26, -R44.reuse ;  /* 0x0000001a1e1e7c23 */ /* 0x100fe2000800082c */
[--C-:B------:R-:W-:Y:S01]  /*3e90*/  FFMA R31, R31, UR26, -R44.reuse ;  /* 0x0000001a1f1f7c23 */ /* 0x100fe2000800082c */
[--C-:B------:R-:W-:Y:S01]  /*3ea0*/  FFMA R34, R34, UR26, -R44.reuse ;  /* 0x0000001a22227c23 */ /* 0x100fe2000800082c */
[----:B------:R-:W-:Y:S01]  /*3eb0*/  @!P4 FMUL R49, R49, 0.5 ;  /* 0x3f0000003131c820 */ /* 0x000fe20000400000 */
[--C-:B------:R-:W-:Y:S01]  /*3ec0*/  FFMA R43, R43, UR26, -R44.reuse ;  /* 0x0000001a2b2b7c23 */ /* 0x100fe2000800082c */
[----:B-1----:R-:W-:Y:S01]  /*3ed0*/  @!P3 FMUL R14, R14, R14 ;  /* 0x0000000e0e0eb220 */ /* 0x002fe20000400000 */
[----:B------:R-:W-:Y:S01]  /*3ee0*/  FSETP.GEU.AND P3, PT, R26, -126, PT ;  /* 0xc2fc00001a00780b */ /* 0x000fe20003f6e000 */
[----:B------:R-:W1:Y:S01]  /*3ef0*/  MUFU.EX2 R10, R49 ;  /* 0x00000031000a7308 */ /* 0x000e620000000800 */
[----:B------:R-:W-:Y:S01]  /*3f00*/  @!P6 FMUL R52, R52, 0.5 ;  /* 0x3f0000003434e820 */ /* 0x000fe20000400000 */
[--C-:B------:R-:W-:Y:S01]  /*3f10*/  FFMA R47, R47, UR26, -R44.reuse ;  /* 0x0000001a2f2f7c23 */ /* 0x100fe2000800082c */
[--C-:B------:R-:W-:Y:S01]  /*3f20*/  FFMA R51, R51, UR26, -R44.reuse ;  /* 0x0000001a33337c23 */ /* 0x100fe2000800082c */
[----:B------:R-:W-:Y:S01]  /*3f30*/  @!P5 FMUL R53, R53, 0.5 ;  /* 0x3f0000003535d820 */ /* 0x000fe20000400000 */
[----:B------:R-:W-:Y:S01]  /*3f40*/  FFMA R55, R55, UR26, -R44 ;  /* 0x0000001a37377c23 */ /* 0x000fe2000800082c */
[----:B--2---:R-:W-:Y:S01]  /*3f50*/  @!P2 FMUL R21, R21, R21 ;  /* 0x000000151515a220 */ /* 0x004fe20000400000 */
[----:B------:R-:W-:Y:S01]  /*3f60*/  FSETP.GEU.AND P2, PT, R27, -126, PT ;  /* 0xc2fc00001b00780b */ /* 0x000fe20003f4e000 */
[----:B------:R-:W2:Y:S01]  /*3f70*/  MUFU.EX2 R41, R52 ;  /* 0x0000003400297308 */ /* 0x000ea20000000800 */
[----:B------:R-:W-:Y:S01]  /*3f80*/  FMUL R40, R40, UR26 ;  /* 0x0000001a28287c20 */ /* 0x000fe20008400000 */
[----:B------:R-:W-:-:S02]  /*3f90*/  FADD R11, R28, R15 ;  /* 0x0000000f1c0b7221 */ /* 0x000fc40000000000 */
[----:B------:R-:W-:-:S04]  /*3fa0*/  @!P3 FMUL R26, R26, 0.5 ;  /* 0x3f0000001a1ab820 */ /* 0x000fc80000400000 */
[----:B------:R-:W3:Y:S01]  /*3fb0*/  MUFU.EX2 R20, R53 ;  /* 0x0000003500147308 */ /* 0x000ee20000000800 */
[----:B-1----:R-:W-:Y:S01]  /*3fc0*/  @!P4 FMUL R10, R10, R10 ;  /* 0x0000000a0a0ac220 */ /* 0x002fe20000400000 */
[----:B------:R-:W-:Y:S02]  /*3fd0*/  FSETP.GEU.AND P4, PT, R30, -126, PT ;  /* 0xc2fc00001e00780b */ /* 0x000fe40003f8e000 */
[----:B------:R-:W-:-:S04]  /*3fe0*/  @!P2 FMUL R27, R27, 0.5 ;  /* 0x3f0000001b1ba820 */ /* 0x000fc80000400000 */
[----:B------:R1:W4:Y:S01]  /*3ff0*/  MUFU.EX2 R45, R26 ;  /* 0x0000001a002d7308 */ /* 0x0003220000000800 */
[----:B--2---:R-:W-:Y:S01]  /*4000*/  @!P6 FMUL R41, R41, R41 ;  /* 0x000000292929e220 */ /* 0x004fe20000400000 */
[----:B------:R-:W-:-:S05]  /*4010*/  FSETP.GEU.AND P6, PT, R31, -126, PT ;  /* 0xc2fc00001f00780b */ /* 0x000fca0003fce000 */
[----:B------:R-:W-:Y:S01]  /*4020*/  @!P4 FMUL R30, R30, 0.5 ;  /* 0x3f0000001e1ec820 */ /* 0x000fe20000400000 */
[----:B------:R2:W5:Y:S01]  /*4030*/  MUFU.EX2 R48, R27 ;  /* 0x0000001b00307308 */ /* 0x0005620000000800 */
[----:B-1----:R-:W-:Y:S01]  /*4040*/  FFMA R26, R35, UR26, -R44 ;  /* 0x0000001a231a7c23 */ /* 0x002fe2000800082c */
[----:B---3--:R-:W-:Y:S01]  /*4050*/  @!P5 FMUL R20, R20, R20 ;  /* 0x000000141414d220 */ /* 0x008fe20000400000 */
[----:B------:R-:W-:-:S04]  /*4060*/  FSETP.GEU.AND P5, PT, R34, -126, PT ;  /* 0xc2fc00002200780b */ /* 0x000fc80003fae000 */
[----:B------:R-:W-:Y:S01]  /*4070*/  @!P6 FMUL R31, R31, 0.5 ;  /* 0x3f0000001f1fe820 */ /* 0x000fe20000400000 */
[----:B------:R1:W3:Y:S01]  /*4080*/  MUFU.EX2 R49, R30 ;  /* 0x0000001e00317308 */ /* 0x0002e20000000800 */
[----:B----4-:R-:W-:Y:S01]  /*4090*/  @!P3 FMUL R45, R45, R45 ;  /* 0x0000002d2d2db220 */ /* 0x010fe20000400000 */
[----:B------:R-:W-:Y:S01]  /*40a0*/  FSETP.GEU.AND P3, PT, R26, -126, PT ;  /* 0xc2fc00001a00780b */ /* 0x000fe20003f6e000 */
[----:B--2---:R-:W-:-:S05]  /*40b0*/  FFMA R27, R38, UR26, -R44 ;  /* 0x0000001a261b7c23 */ /* 0x004fca000800082c */
[----:B------:R-:W-:Y:S01]  /*40c0*/  @!P5 FMUL R34, R34, 0.5 ;  /* 0x3f0000002222d820 */ /* 0x000fe20000400000 */
[----:B-----5:R-:W-:Y:S01]  /*40d0*/  @!P2 FMUL R48, R48, R48 ;  /* 0x000000303030a220 */ /* 0x020fe20000400000 */
[----:B------:R-:W-:Y:S01]  /*40e0*/  FSETP.GEU.AND P2, PT, R27, -126, PT ;  /* 0xc2fc00001b00780b */ /* 0x000fe20003f4e000 */
[----:B-1----:R-:W-:Y:S01]  /*40f0*/  FFMA R30, R39, UR26, -R44 ;  /* 0x0000001a271e7c23 */ /* 0x002fe2000800082c */
[----:B------:R1:W2:Y:S03]  /*4100*/  MUFU.EX2 R52, R31 ;  /* 0x0000001f00347308 */ /* 0x0002a60000000800 */
[----:B------:R-:W-:Y:S01]  /*4110*/  @!P3 FMUL R26, R26, 0.5 ;  /* 0x3f0000001a1ab820 */ /* 0x000fe20000400000 */
[----:B---3--:R-:W-:Y:S01]  /*4120*/  @!P4 FMUL R49, R49, R49 ;  /* 0x000000313131c220 */ /* 0x008fe20000400000 */
[----:B------:R-:W-:-:S03]  /*4130*/  FSETP.GEU.AND P4, PT, R30, -126, PT ;  /* 0xc2fc00001e00780b */ /* 0x000fc60003f8e000 */
[----:B------:R3:W4:Y:S01]  /*4140*/  MUFU.EX2 R35, R34 ;  /* 0x0000002200237308 */ /* 0x0007220000000800 */
[----:B-1----:R-:W-:Y:S02]  /*4150*/  FFMA R31, R42, UR26, -R44 ;  /* 0x0000001a2a1f7c23 */ /* 0x002fe4000800082c */
[----:B------:R-:W-:-:S05]  /*4160*/  @!P2 FMUL R27, R27, 0.5 ;  /* 0x3f0000001b1ba820 */ /* 0x000fca0000400000 */
[----:B------:R1:W5:Y:S01]  /*4170*/  MUFU.EX2 R38, R26 ;  /* 0x0000001a00267308 */ /* 0x0003620000000800 */
[----:B--2---:R-:W-:Y:S01]  /*4180*/  @!P6 FMUL R52, R52, R52 ;  /* 0x000000343434e220 */ /* 0x004fe20000400000 */
[----:B------:R-:W-:Y:S01]  /*4190*/  FSETP.GEU.AND P6, PT, R31, -126, PT ;  /* 0xc2fc00001f00780b */ /* 0x000fe20003fce000 */
[----:B------:R-:W-:Y:S01]  /*41a0*/  @!P4 FMUL R30, R30, 0.5 ;  /* 0x3f0000001e1ec820 */ /* 0x000fe20000400000 */
[----:B---3--:R-:W-:-:S04]  /*41b0*/  FADD R34, R36, R41 ;  /* 0x0000002924227221 */ /* 0x008fc80000000000 */
[----:B------:R2:W3:Y:S01]  /*41c0*/  MUFU.EX2 R39, R27 ;  /* 0x0000001b00277308 */ /* 0x0004e20000000800 */
[----:B-1----:R-:W-:Y:S01]  /*41d0*/  FFMA R26, R46, UR26, -R44 ;  /* 0x0000001a2e1a7c23 */ /* 0x002fe2000800082c */
[----:B----4-:R-:W-:Y:S01]  /*41e0*/  @!P5 FMUL R35, R35, R35 ;  /* 0x000000232323d220 */ /* 0x010fe20000400000 */
[----:B------:R-:W-:Y:S01]  /*41f0*/  FSETP.GEU.AND P5, PT, R43, -126, PT ;  /* 0xc2fc00002b00780b */ /* 0x000fe20003fae000 */
[----:B------:R-:W-:-:S03]  /*4200*/  FADD R34, R11, R34 ;  /* 0x000000220b227221 */ /* 0x000fc60000000000 */
[----:B------:R-:W-:Y:S01]  /*4210*/  @!P6 FMUL R31, R31, 0.5 ;  /* 0x3f0000001f1fe820 */ /* 0x000fe20000400000 */
[----:B------:R1:W4:Y:S01]  /*4220*/  MUFU.EX2 R42, R30 ;  /* 0x0000001e002a7308 */ /* 0x0003220000000800 */
[----:B-----5:R-:W-:Y:S01]  /*4230*/  @!P3 FMUL R38, R38, R38 ;  /* 0x000000262626b220 */ /* 0x020fe20000400000 */
[----:B------:R-:W-:Y:S01]  /*4240*/  FSETP.GEU.AND P3, PT, R26, -126, PT ;  /* 0xc2fc00001a00780b */ /* 0x000fe20003f6e000 */
[----:B--2---:R-:W-:-:S05]  /*4250*/  FFMA R27, R50, UR26, -R44 ;  /* 0x0000001a321b7c23 */ /* 0x004fca000800082c */
[----:B------:R-:W-:Y:S01]  /*4260*/  @!P5 FMUL R43, R43, 0.5 ;  /* 0x3f0000002b2bd820 */ /* 0x000fe20000400000 */
[----:B---3--:R-:W-:Y:S01]  /*4270*/  @!P2 FMUL R39, R39, R39 ;  /* 0x000000272727a220 */ /* 0x008fe20000400000 */
[----:B------:R-:W-:Y:S01]  /*4280*/  FSETP.GEU.AND P2, PT, R47, -126, PT ;  /* 0xc2fc00002f00780b */ /* 0x000fe20003f4e000 */
[----:B------:R-:W2:Y:S01]  /*4290*/  MUFU.EX2 R46, R31 ;  /* 0x0000001f002e7308 */ /* 0x000ea20000000800 */
[----:B-1----:R-:W-:-:S03]  /*42a0*/  FFMA R30, R54, UR26, -R44 ;  /* 0x0000001a361e7c23 */ /* 0x002fc6000800082c */
[----:B------:R-:W-:Y:S01]  /*42b0*/  @!P3 FMUL R26, R26, 0.5 ;  /* 0x3f0000001a1ab820 */ /* 0x000fe20000400000 */
[----:B----4-:R-:W-:Y:S01]  /*42c0*/  @!P4 FMUL R42, R42, R42 ;  /* 0x0000002a2a2ac220 */ /* 0x010fe20000400000 */
[----:B------:R-:W-:Y:S02]  /*42d0*/  FSETP.GEU.AND P4, PT, R27, -126, PT ;  /* 0xc2fc00001b00780b */ /* 0x000fe40003f8e000 */
[----:B------:R1:W3:Y:S04]  /*42e0*/  MUFU.EX2 R50, R26 ;  /* 0x0000001a00327308 */ /* 0x0002e80000000800 */
[----:B------:R-:W-:-:S04]  /*42f0*/  @!P2 FMUL R47, R47, 0.5 ;  /* 0x3f0000002f2fa820 */ /* 0x000fc80000400000 */
[----:B------:R-:W4:Y:S01]  /*4300*/  MUFU.EX2 R43, R43 ;  /* 0x0000002b002b7308 */ /* 0x000f220000000800 */
[----:B--2---:R-:W-:Y:S01]  /*4310*/  @!P6 FMUL R46, R46, R46 ;  /* 0x0000002e2e2ee220 */ /* 0x004fe20000400000 */
[----:B------:R-:W-:Y:S01]  /*4320*/  FSETP.GEU.AND P6, PT, R51, -126, PT ;  /* 0xc2fc00003300780b */ /* 0x000fe20003fce000 */
[----:B-1----:R-:W-:Y:S01]  /*4330*/  FADD R26, R33, R10 ;  /* 0x0000000a211a7221 */ /* 0x002fe20000000000 */
[----:B------:R-:W-:-:S03]  /*4340*/  @!P4 FMUL R27, R27, 0.5 ;  /* 0x3f0000001b1bc820 */ /* 0x000fc60000400000 */
[----:B------:R-:W-:Y:S01]  /*4350*/  FADD R31, R9, R26 ;  /* 0x0000001a091f7221 */ /* 0x000fe20000000000 */
[----:B------:R-:W1:Y:S01]  /*4360*/  MUFU.EX2 R47, R47 ;  /* 0x0000002f002f7308 */ /* 0x000e620000000800 */
[----:B---3--:R-:W-:Y:S01]  /*4370*/  @!P3 FMUL R50, R50, R50 ;  /* 0x000000323232b220 */ /* 0x008fe20000400000 */
[----:B------:R-:W-:Y:S01]  /*4380*/  FSETP.GEU.AND P3, PT, R55, -126, PT ;  /* 0xc2fc00003700780b */ /* 0x000fe20003f6e000 */
[----:B------:R-:W-:Y:S01]  /*4390*/  FADD R26, R29, R14 ;  /* 0x0000000e1d1a7221 */ /* 0x000fe20000000000 */
[----:B------:R-:W-:Y:S01]  /*43a0*/  FADD R9, R24, R13 ;  /* 0x0000000d18097221 */ /* 0x000fe20000000000 */
[----:B------:R-:W-:Y:S01]  /*43b0*/  FADD R53, R49, R50 ;  /* 0x0000003231357221 */ /* 0x000fe20000000000 */
[----:B------:R-:W-:Y:S01]  /*43c0*/  F2FP.F16.F32.PACK_AB R24, R25, R24 ;  /* 0x000000181918723e */ /* 0x000fe200000000ff */
[----:B------:R-:W-:Y:S01]  /*43d0*/  @!P6 FMUL R51, R51, 0.5 ;  /* 0x3f0000003333e820 */ /* 0x000fe20000400000 */
[----:B------:R2:W3:Y:S01]  /*43e0*/  MUFU.EX2 R54, R27 ;  /* 0x0000001b00367308 */ /* 0x0004e20000000800 */
[----:B----4-:R-:W-:Y:S01]  /*43f0*/  @!P5 FMUL R43, R43, R43 ;  /* 0x0000002b2b2bd220 */ /* 0x010fe20000400000 */
[----:B------:R-:W-:-:S02]  /*4400*/  FSETP.GEU.AND P5, PT, R30, -126, PT ;  /* 0xc2fc00001e00780b */ /* 0x000fc40003fae000 */
[----:B------:R-:W-:-:S03]  /*4410*/  F2FP.F16.F32.PACK_AB R25, R48, R45 ;  /* 0x0000002d3019723e */ /* 0x000fc600000000ff */
[----:B------:R-:W-:Y:S01]  /*4420*/  @!P3 FMUL R55, R55, 0.5 ;  /* 0x3f0000003737b820 */ /* 0x000fe20000400000 */
[----:B------:R-:W4:Y:S01]  /*4430*/  MUFU.EX2 R51, R51 ;  /* 0x0000003300337308 */ /* 0x000f220000000800 */
[----:B-1----:R-:W-:Y:S01]  /*4440*/  @!P2 FMUL R47, R47, R47 ;  /* 0x0000002f2f2fa220 */ /* 0x002fe20000400000 */
[----:B------:R-:W-:Y:S01]  /*4450*/  FSETP.GEU.AND P2, PT, R0, -126, PT ;  /* 0xc2fc00000000780b */ /* 0x000fe20003f4e000 */
[----:B--2---:R-:W-:Y:S02]  /*4460*/  FADD R27, R37, R20 ;  /* 0x00000014251b7221 */ /* 0x004fe40000000000 */
[----:B------:R-:W-:Y:S02]  /*4470*/  FADD R97, R52, R47 ;  /* 0x0000002f34617221 */ /* 0x000fe40000000000 */
[----:B------:R-:W-:Y:S01]  /*4480*/  @!P5 FMUL R30, R30, 0.5 ;  /* 0x3f0000001e1ed820 */ /* 0x000fe20000400000 */
[----:B------:R-:W1:Y:S01]  /*4490*/  MUFU.EX2 R55, R55 ;  /* 0x0000003700377308 */ /* 0x000e620000000800 */
[----:B---3--:R-:W-:Y:S01]  /*44a0*/  @!P4 FMUL R54, R54, R54 ;  /* 0x000000363636c220 */ /* 0x008fe20000400000 */
[----:B------:R-:W-:Y:S01]  /*44b0*/  FSETP.GEU.AND P4, PT, R40, -126, PT ;  /* 0xc2fc00002800780b */ /* 0x000fe20003f8e000 */
[----:B------:R-:W-:Y:S01]  /*44c0*/  FADD R26, R26, R27 ;  /* 0x0000001b1a1a7221 */ /* 0x000fe20000000000 */
[----:B------:R-:W-:Y:S01]  /*44d0*/  FADD R27, R45, R46 ;  /* 0x0000002e2d1b7221 */ /* 0x000fe20000000000 */
[----:B------:R-:W-:-:S02]  /*44e0*/  FADD R98, R35, R54 ;  /* 0x0000003623627221 */ /* 0x000fc40000000000 */
[----:B------:R-:W-:Y:S01]  /*44f0*/  @!P2 FMUL R0, R0, 0.5 ;  /* 0x3f0000000000a820 */ /* 0x000fe20000400000 */
[----:B------:R2:W3:Y:S01]  /*4500*/  MUFU.EX2 R44, R30 ;  /* 0x0000001e002c7308 */ /* 0x0004e20000000800 */
[----:B----4-:R-:W-:Y:S01]  /*4510*/  @!P6 FMUL R51, R51, R51 ;  /* 0x000000333333e220 */ /* 0x010fe20000400000 */
[----:B------:R-:W-:Y:S01]  /*4520*/  FADD R26, R31, R26 ;  /* 0x0000001a1f1a7221 */ /* 0x000fe20000000000 */
[----:B------:R-:W-:Y:S01]  /*4530*/  FADD R27, R27, R98 ;  /* 0x000000621b1b7221 */ /* 0x000fe20000000000 */
[----:B------:R-:W-:Y:S01]  /*4540*/  F2FP.F16.F32.PACK_AB R31, R47, R50 ;  /* 0x000000322f1f723e */ /* 0x000fe200000000ff */
[----:B------:R-:W-:Y:S02]  /*4550*/  FADD R99, R38, R51 ;  /* 0x0000003326637221 */ /* 0x000fe40000000000 */
[----:B------:R-:W-:Y:S01]  /*4560*/  @!P4 FMUL R40, R40, 0.5 ;  /* 0x3f0000002828c820 */ /* 0x000fe20000400000 */
[----:B------:R-:W4:Y:S01]  /*4570*/  MUFU.EX2 R0, R0 ;  /* 0x0000000000007308 */ /* 0x000f220000000800 */
[----:B--2---:R-:W-:Y:S01]  /*4580*/  FADD R30, R32, R21 ;  /* 0x00000015201e7221 */ /* 0x004fe20000000000 */
[----:B-1----:R-:W-:Y:S01]  /*4590*/  @!P3 FMUL R55, R55, R55 ;  /* 0x000000373737b220 */ /* 0x002fe20000400000 */
[----:B------:R-:W-:-:S02]  /*45a0*/  F2FP.F16.F32.PACK_AB R32, R33, R32 ;  /* 0x000000202120723e */ /* 0x000fc400000000ff */
[----:B------:R-:W-:Y:S01]  /*45b0*/  FADD R9, R9, R30 ;  /* 0x0000001e09097221 */ /* 0x000fe20000000000 */
[----:B------:R-:W-:Y:S01]  /*45c0*/  FADD R30, R48, R43 ;  /* 0x0000002b301e7221 */ /* 0x000fe20000000000 */
[----:B------:R-:W-:Y:S01]  /*45d0*/  FADD R100, R42, R55 ;  /* 0x000000372a647221 */ /* 0x000fe20000000000 */
[----:B------:R1:W2:Y:S01]  /*45e0*/  MUFU.EX2 R11, R40 ;  /* 0x00000028000b7308 */ /* 0x0002a20000000800 */
[----:B---3--:R-:W-:Y:S01]  /*45f0*/  @!P5 FMUL R44, R44, R44 ;  /* 0x0000002c2c2cd220 */ /* 0x008fe20000400000 */
[----:B------:R-:W-:Y:S01]  /*4600*/  FADD R9, R9, R34 ;  /* 0x0000002209097221 */ /* 0x000fe20000000000 */
[----:B------:R-:W-:Y:S01]  /*4610*/  FADD R30, R30, R99 ;  /* 0x000000631e1e7221 */ /* 0x000fe20000000000 */
[----:B------:R-:W-:Y:S01]  /*4620*/  FADD R97, R97, R100 ;  /* 0x0000006461617221 */ /* 0x000fe20000000000 */
[----:B------:R-:W-:Y:S01]  /*4630*/  F2FP.F16.F32.PACK_AB R33, R38, R35 ;  /* 0x000000232621723e */ /* 0x000fe200000000ff */
[----:B------:R-:W-:Y:S01]  /*4640*/  FADD R9, R9, R26 ;  /* 0x0000001a09097221 */ /* 0x000fe20000000000 */
[----:B------:R-:W-:Y:S01]  /*4650*/  F2FP.F16.F32.PACK_AB R26, R29, R28 ;  /* 0x0000001c1d1a723e */ /* 0x000fe200000000ff */
[----:B------:R-:W-:Y:S01]  /*4660*/  FADD R30, R30, R97 ;  /* 0x000000611e1e7221 */ /* 0x000fe20000000000 */
[----:B-1----:R-:W-:Y:S01]  /*4670*/  FADD R40, R39, R44 ;  /* 0x0000002c27287221 */ /* 0x002fe20000000000 */
[----:B----4-:R-:W-:Y:S01]  /*4680*/  @!P2 FMUL R0, R0, R0 ;  /* 0x000000000000a220 */ /* 0x010fe20000400000 */
[----:B------:R-:W-:-:S02]  /*4690*/  F2FP.F16.F32.PACK_AB R34, R37, R36 ;  /* 0x000000242522723e */ /* 0x000fc400000000ff */
[----:B------:R-:W-:Y:S01]  /*46a0*/  FADD R40, R53, R40 ;  /* 0x0000002835287221 */ /* 0x000fe20000000000 */
[----:B------:R-:W-:Y:S01]  /*46b0*/  FFMA R3, R0, R3, R9 ;  /* 0x0000000300037223 */ /* 0x000fe20000000009 */
[----:B------:R-:W-:Y:S01]  /*46c0*/  SHF.L.U32 R9, R23, 0x1f, RZ ;  /* 0x0000001f17097819 */ /* 0x000fe200000006ff */
[----:B------:R-:W-:Y:S01]  /*46d0*/  FMUL R88, R88, R0 ;  /* 0x0000000058587220 */ /* 0x000fe20000400000 */
[----:B------:R-:W-:Y:S01]  /*46e0*/  FADD R27, R27, R40 ;  /* 0x000000281b1b7221 */ /* 0x000fe20000000000 */
[----:B--2---:R-:W-:Y:S01]  /*46f0*/  @!P4 FMUL R11, R11, R11 ;  /* 0x0000000b0b0bc220 */ /* 0x004fe20000400000 */
[----:B------:R1:W2:Y:S01]  /*4700*/  SYNCS.PHASECHK.TRANS64.TRYWAIT P2, [UR6+0x13a00], R9 ;  /* 0x013a0009ff0075a7 */ /* 0x0002a20008040146 */
[----:B------:R-:W-:Y:S01]  /*4710*/  F2FP.F16.F32.PACK_AB R53, R51, R54 ;  /* 0x000000363335723e */ /* 0x000fe200000000ff */
[----:B------:R-:W-:Y:S01]  /*4720*/  FADD R30, R27, R30 ;  /* 0x0000001e1b1e7221 */ /* 0x000fe20000000000 */
[----:B------:R-:W-:Y:S01]  /*4730*/  F2FP.F16.F32.PACK_AB R27, R52, R49 ;  /* 0x00000031341b723e */ /* 0x000fe200000000ff */
[-C--:B------:R-:W-:Y:S01]  /*4740*/  FMUL R89, R89, R0.reuse ;  /* 0x0000000059597220 */ /* 0x080fe20000400000 */
[----:B------:R-:W-:Y:S01]  /*4750*/  FMUL R92, R92, R0 ;  /* 0x000000005c5c7220 */ /* 0x000fe20000400000 */
[----:B------:R-:W-:Y:S01]  /*4760*/  FFMA R6, R11, R6, R30 ;  /* 0x000000060b067223 */ /* 0x000fe2000000001e */
[-C--:B------:R-:W-:Y:S01]  /*4770*/  FMUL R93, R93, R0.reuse ;  /* 0x000000005d5d7220 */ /* 0x080fe20000400000 */
        /* <DEDUP_REMOVED lines=15> */
[----:B------:R-:W-:Y:S01]  /*4870*/  FMUL R61, R61, R0 ;  /* 0x000000003d3d7220 */ /* 0x000fe20000400000 */
        /* <DEDUP_REMOVED lines=20> */
[----:B------:R-:W-:-:S02]  /*49c0*/  F2FP.F16.F32.PACK_AB R35, R42, R39 ;  /* 0x000000272a23723e */ /* 0x000fc400000000ff */
[----:B------:R-:W-:Y:S02]  /*49d0*/  F2FP.F16.F32.PACK_AB R28, R12, R13 ;  /* 0x0000000d0c1c723e */ /* 0x000fe400000000ff */
[----:B------:R-:W-:Y:S02]  /*49e0*/  F2FP.F16.F32.PACK_AB R29, R43, R46 ;  /* 0x0000002e2b1d723e */ /* 0x000fe400000000ff */
[----:B------:R-:W-:Y:S02]  /*49f0*/  F2FP.F16.F32.PACK_AB R30, R14, R15 ;  /* 0x0000000f0e1e723e */ /* 0x000fe400000000ff */
[----:B------:R-:W-:Y:S02]  /*4a00*/  F2FP.F16.F32.PACK_AB R52, R10, R21 ;  /* 0x000000150a34723e */ /* 0x000fe400000000ff */
[----:B------:R-:W-:Y:S01]  /*4a10*/  F2FP.F16.F32.PACK_AB R54, R20, R41 ;  /* 0x000000291436723e */ /* 0x000fe200000000ff */
[----:B-12---:R-:W-:Y:S06]  /*4a20*/  @!P0 BRA `(.L_x_29) ;  /* 0x0000000000048947 */ /* 0x006fec0003800000 */
[----:B------:R-:W-:Y:S01]  /*4a30*/  BPT.TRAP 0x1 ;  /* 0x000000040000795c */ /* 0x000fe20000300000 */
.L_x_29:
[----:B------:R-:W-:Y:S05]  /*4a40*/  @P2 BRA `(.L_x_30) ;  /* 0x0000000000082947 */ /* 0x000fea0003800000 */
[----:B------:R-:W1:Y:S02]  /*4a50*/  SYNCS.PHASECHK.TRANS64.TRYWAIT P2, [UR6+0x13a00], R9 ;  /* 0x013a0009ff0075a7 */ /* 0x000e640008040146 */
[----:B-1----:R-:W-:Y:S05]  /*4a60*/  @!P2 BRA `(.L_x_31) ;  /* 0x0000006800fca947 */ /* 0x002fea0003800000 */
.L_x_30:
        /* <DEDUP_REMOVED lines=8> */
[----:B------:R-:W-:Y:S01]  /*4af0*/  HGMMA.64x16x16.F32 R88, R24, gdesc[UR4].tnspB, R88, gsb0 ;  /* 0x4020000418587df0 */ /* 0x000fe20008000858 */
[----:B------:R-:W-:Y:S01]  /*4b00*/  UMOV UR6, UR14 ;  /* 0x0000000e00067c82 */ /* 0x000fe20008000000 */
[----:B------:R-:W-:Y:S01]  /*4b10*/  UMOV UR7, 0xc0000010 ;  /* 0xc000001000077882 */ /* 0x000fe20000000000 */
[----:B------:R-:W-:-:S02]  /*4b20*/  UIADD3 UR19, UR11, 0x200, URZ ;  /* 0x000002000b137890 */ /* 0x000fc4000fffe03f */
        /* <DEDUP_REMOVED lines=108> */
.L_x_32:
[----:B------:R-:W-:-:S04]  /*51f0*/  ULEA UR6, UR25, UR37, 0x3 ;  /* 0x0000002519067291 */ /* 0x000fc8000f8e183f */
[----:B------:R-:W-:-:S04]  /*5200*/  UIADD3 UR6, UR6, 0x13a28, URZ ;  /* 0x00013a2806067890 */ /* 0x000fc8000fffe03f */
[----:B------:R-:W-:-:S09]  /*5210*/  UPRMT UR6, URZ, 0x654, UR6 ;  /* 0x000006543f067896 */ /* 0x000fd20008000006 */
[----:B------:R-:W-:Y:S01]  /*5220*/  SYNCS.ARRIVE.TRANS64.RED.A1T0 RZ, [UR6], RZ ;  /* 0x000000ffffff79a7 */ /* 0x000fe20008100406 */
[----:B------:R-:W-:Y:S05]  /*5230*/  @P1 BRA `(.L_x_33) ;  /* 0x0000000000041947 */ /* 0x000fea0003800000 */
[----:B------:R-:W-:Y:S01]  /*5240*/  BPT.TRAP 0x1 ;  /* 0x000000040000795c */ /* 0x000fe20000300000 */
.L_x_33:
[----:B------:R-:W-:-:S04]  /*5250*/  UIADD3 UR25, UR25, 0x1, URZ ;  /* 0x0000000119197890 */ /* 0x000fc8000fffe03f */
[----:B------:R-:W-:-:S04]  /*5260*/  UISETP.NE.AND UP0, UPT, UR25, 0x5, UPT ;  /* 0x000000051900788c */ /* 0x000fc8000bf05270 */
[----:B------:R-:W-:Y:S01]  /*5270*/  USEL UR25, UR25, URZ, UP0 ;  /* 0x0000003f19197287 */ /* 0x000fe20008000000 */
[----:B------:R-:W-:Y:S11]  /*5280*/  @!P0 BRA `(.L_x_34) ;  /* 0x0000000000048947 */ /* 0x000ff60003800000 */
[----:B------:R-:W-:Y:S01]  /*5290*/  BPT.TRAP 0x1 ;  /* 0x000000040000795c */ /* 0x000fe20000300000 */
.L_x_34:
[----:B------:R-:W-:-:S04]  /*52a0*/  ULEA UR6, UR25, UR37, 0x3 ;  /* 0x0000002519067291 */ /* 0x000fc8000f8e183f */
[----:B------:R-:W-:-:S04]  /*52b0*/  UIADD3 UR6, UR6, 0x13a28, URZ ;  /* 0x00013a2806067890 */ /* 0x000fc8000fffe03f */
[----:B------:R-:W-:-:S09]  /*52c0*/  UPRMT UR6, URZ, 0x654, UR6 ;  /* 0x000006543f067896 */ /* 0x000fd20008000006 */
[----:B------:R-:W-:Y:S01]  /*52d0*/  SYNCS.ARRIVE.TRANS64.RED.A1T0 RZ, [UR6], RZ ;  /* 0x000000ffffff79a7 */ /* 0x000fe20008100406 */
[----:B------:R-:W-:Y:S05]  /*52e0*/  @P1 BRA `(.L_x_35) ;  /* 0x0000000000041947 */ /* 0x000fea0003800000 */
[----:B------:R-:W-:Y:S01]  /*52f0*/  BPT.TRAP 0x1 ;  /* 0x000000040000795c */ /* 0x000fe20000300000 */
.L_x_35:
[----:B------:R-:W-:Y:S01]  /*5300*/  UIADD3 UR10, UR10, 0x1, URZ ;  /* 0x000000010a0a7890 */ /* 0x000fe2000fffe03f */
[C---:B------:R-:W-:Y:S01]  /*5310*/  ISETP.GT.AND P2, PT, R8.reuse, 0x1, PT ;  /* 0x000000010800780c */ /* 0x040fe20003f44270 */
[----:B------:R-:W-:Y:S01]  /*5320*/  UIADD3 UR25, UR25, 0x1, URZ ;  /* 0x0000000119197890 */ /* 0x000fe2000fffe03f */
[----:B------:R-:W-:Y:S01]  /*5330*/  VIADD R7, R7, 0x40 ;  /* 0x0000004007077836 */ /* 0x000fe20000000000 */
[----:B------:R-:W-:Y:S01]  /*5340*/  UISETP.NE.AND UP1, UPT, UR10, 0x5, UPT ;  /* 0x000000050a00788c */ /* 0x000fe2000bf25270 */
[----:B-1----:R-:W-:Y:S01]  /*5350*/  IADD3 R0, R8, -0x1, RZ ;  /* 0xffffffff08007810 */ /* 0x002fe20007ffe0ff */
[----:B------:R-:W-:Y:S01]  /*5360*/  UISETP.NE.AND UP0, UPT, UR25, 0x5, UPT ;  /* 0x000000051900788c */ /* 0x000fe2000bf05270 */
[----:B------:R-:W-:Y:S01]  /*5370*/  IMAD.MOV.U32 R9, RZ, RZ, R4 ;  /* 0x000000ffff097224 */ /* 0x000fe200078e0004 */
[----:B------:R-:W-:Y:S01]  /*5380*/  USEL UR6, URZ, 0x1, UP1 ;  /* 0x000000013f067887 */ /* 0x000fe20008800000 */
[----:B------:R-:W-:Y:S01]  /*5390*/  IMAD.MOV.U32 R11, RZ, RZ, R5 ;  /* 0x000000ffff0b7224 */ /* 0x000fe200078e0005 */
[----:B------:R-:W-:-:S02]  /*53a0*/  USEL UR25, UR25, URZ, UP0 ;  /* 0x0000003f19197287 */ /* 0x000fc40008000000 */
[----:B------:R-:W-:Y:S02]  /*53b0*/  USEL UR49, UR10, URZ, UP1 ;  /* 0x0000003f0a317287 */ /* 0x000fe40008800000 */
[----:B------:R-:W-:Y:S01]  /*53c0*/  LOP3.LUT R23, R23, UR6, RZ, 0x3c, !PT ;  /* 0x0000000617177c12 */ /* 0x000fe2000f8e3cff */
[----:B------:R-:W-:Y:S09]  /*53d0*/  @P2 BRA `(.L_x_36) ;  /* 0xffffffe000242947 */ /* 0x000ff2000383ffff */
.L_x_25:
[----:B------:R-:W-:-:S13]  /*53e0*/  ISETP.GE.AND P2, PT, R8, RZ, PT ;  /* 0x000000ff0800720c */ /* 0x000fda0003f46270 */
[----:B------:R-:W-:Y:S05]  /*53f0*/  @!P2 BRA `(.L_x_37) ;  /* 0x00000024002ca947 */ /* 0x000fea0003800000 */
[----:B------:R-:W-:Y:S01]  /*5400*/  IADD3 R8, R8, 0x1, RZ ;  /* 0x0000000108087810 */ /* 0x000fe20007ffe0ff */
[----:B------:R-:W-:Y:S01]  /*5410*/  IMAD.MOV.U32 R9, RZ, RZ, R4 ;  /* 0x000000ffff097224 */ /* 0x000fe200078e0004 */
[----:B------:R-:W-:Y:S01]  /*5420*/  ULDC UR26, c[0x0][0x604] ;  /* 0x00018100001a7ab9 */ /* 0x000fe20000000800 */
[----:B------:R-:W-:-:S07]  /*5430*/  IMAD.MOV.U32 R0, RZ, RZ, R5 ;  /* 0x000000ffff007224 */ /* 0x000fce00078e0005 */
.L_x_48:
[----:B------:R-:W-:Y:S05]  /*5440*/  @!P0 BRA `(.L_x_38) ;  /* 0x0000000000048947 */ /* 0x000fea0003800000 */
[----:B------:R-:W-:Y:S01]  /*5450*/  BPT.TRAP 0x1 ;  /* 0x000000040000795c */ /* 0x000fe20000300000 */
.L_x_38:
[----:B------:R-:W-:Y:S01]  /*5460*/  ULEA UR6, UR49, UR37, 0x3 ;  /* 0x0000002531067291 */ /* 0x000fe2000f8e183f */
[----:B------:R-:W-:-:S08]  /*5470*/  SHF.L.U32 R4, R23, 0x1f, RZ ;  /* 0x0000001f17047819 */ /* 0x000fd000000006ff */
[----:B------:R-:W1:Y:S02]  /*5480*/  SYNCS.PHASECHK.TRANS64.TRYWAIT P2, [UR6+0x13a00], R4 ;  /* 0x013a0004ff0075a7 */ /* 0x000e640008040146 */
[----:B-1----:R-:W-:Y:S05]  /*5490*/  @!P2 BRA `(.L_x_39) ;  /* 0x000000600088a947 */ /* 0x002fea0003800000 */
.L_x_133:
        /* <DEDUP_REMOVED lines=32> */
.L_x_40:
[----:B------:R-:W-:Y:S01]  /*56a0*/  LEA R105, R19, R16, 0x6 ;  /* 0x0000001013697211 */ /* 0x000fe200078e30ff */
[C---:B-1----:R-:W-:Y:S01]  /*56b0*/  VIADD R4, R7.reuse, 0x1 ;  /* 0x0000000107047836 */ /* 0x042fe20000000000 */
[C---:B------:R-:W-:Y:S01]  /*56c0*/  IADD3 R10, R7.reuse, 0x9, RZ ;  /* 0x00000009070a7810 */ /* 0x040fe20007ffe0ff */
[----:B------:R-:W-:Y:S01]  /*56d0*/  VIADD R5, R7, 0x8 ;  /* 0x0000000807057836 */ /* 0x000fe20000000000 */
[----:B------:R-:W-:Y:S01]  /*56e0*/  ISETP.GE.AND P2, PT, R105, R7, PT ;  /* 0x000000076900720c */ /* 0x000fe20003f46270 */
[----:B------:R-:W-:Y:S01]  /*56f0*/  VIADD R12, R7, 0x10 ;  /* 0x00000010070c7836 */ /* 0x000fe20000000000 */
[----:B------:R-:W-:Y:S01]  /*5700*/  ISETP.GE.AND P3, PT, R105, R4, PT ;  /* 0x000000046900720c */ /* 0x000fe20003f66270 */
[C---:B------:R-:W-:Y:S01]  /*5710*/  VIADD R13, R7.reuse, 0x11 ;  /* 0x00000011070d7836 */ /* 0x040fe20000000000 */
[----:B------:R-:W-:Y:S01]  /*5720*/  FSEL R24, R24, -INF , P2 ;  /* 0xff80000018187808 */ /* 0x000fe20001000000 */
[----:B------:R-:W-:Y:S01]  /*5730*/  VIADD R15, R7, 0x19 ;  /* 0x00000019070f7836 */ /* 0x000fe20000000000 */
[----:B------:R-:W-:Y:S01]  /*5740*/  ISETP.GE.AND P2, PT, R105, R5, PT ;  /* 0x000000056900720c */ /* 0x000fe20003f46270 */
[----:B------:R-:W-:Y:S01]  /*5750*/  VIADD R97, R7, 0x28 ;  /* 0x0000002807617836 */ /* 0x000fe20000000000 */
[----:B------:R-:W-:Y:S01]  /*5760*/  FSEL R25, R25, -INF , P3 ;  /* 0xff80000019197808 */ /* 0x000fe20001800000 */
[----:B------:R-:W-:Y:S01]  /*5770*/  VIADD R101, R7, 0x38 ;  /* 0x0000003807657836 */ /* 0x000fe20000000000 */
[----:B------:R-:W-:Y:S01]  /*5780*/  FMNMX R14, R24, R9, !PT ;  /* 0x00000009180e7209 */ /* 0x000fe20007800000 */
[----:B------:R-:W-:Y:S01]  /*5790*/  ULEA UR6, UR10, UR37, 0x3 ;  /* 0x000000250a067291 */ /* 0x000fe2000f8e183f */
[----:B------:R-:W-:-:S02]  /*57a0*/  ISETP.GE.AND P3, PT, R105, R10, PT ;  /* 0x0000000a6900720c */ /* 0x000fc40003f66270 */
[----:B------:R-:W-:Y:S02]  /*57b0*/  FSEL R28, R28, -INF , P2 ;  /* 0xff8000001c1c7808 */ /* 0x000fe40001000000 */
[----:B------:R-:W-:Y:S02]  /*57c0*/  FMNMX R11, R25, R14, !PT ;  /* 0x0000000e190b7209 */ /* 0x000fe40007800000 */
[----:B------:R-:W-:Y:S02]  /*57d0*/  ISETP.GE.AND P2, PT, R105, R12, PT ;  /* 0x0000000c6900720c */ /* 0x000fe40003f46270 */
[----:B------:R-:W-:Y:S02]  /*57e0*/  FSEL R29, R29, -INF , P3 ;  /* 0xff8000001d1d7808 */ /* 0x000fe40001800000 */
[----:B------:R-:W-:Y:S02]  /*57f0*/  FMNMX R20, R28, R11, !PT ;  /* 0x0000000b1c147209 */ /* 0x000fe40007800000 */
[----:B------:R-:W-:-:S02]  /*5800*/  IADD3 R14, R7, 0x18, RZ ;  /* 0x00000018070e7810 */ /* 0x000fc40007ffe0ff */
[----:B------:R-:W-:Y:S02]  /*5810*/  ISETP.GE.AND P3, PT, R105, R13, PT ;  /* 0x0000000d6900720c */ /* 0x000fe40003f66270 */
[----:B------:R-:W-:Y:S02]  /*5820*/  FSEL R32, R32, -INF , P2 ;  /* 0xff80000020207808 */ /* 0x000fe40001000000 */
[----:B------:R-:W-:Y:S01]  /*5830*/  FMNMX R11, R29, R20, !PT ;  /* 0x000000141d0b7209 */ /* 0x000fe20007800000 */
[----:B------:R-:W-:Y:S01]  /*5840*/  VIADD R20, R7, 0x20 ;  /* 0x0000002007147836 */ /* 0x000fe20000000000 */
[----:B------:R-:W-:Y:S02]  /*5850*/  ISETP.GE.AND P2, PT, R105, R14, PT ;  /* 0x0000000e6900720c */ /* 0x000fe40003f46270 */
[----:B------:R-:W-:Y:S02]  /*5860*/  FSEL R33, R33, -INF , P3 ;  /* 0xff80000021217808 */ /* 0x000fe40001800000 */
[----:B------:R-:W-:-:S02]  /*5870*/  FMNMX R98, R32, R11, !PT ;  /* 0x0000000b20627209 */ /* 0x000fc40007800000 */
[----:B------:R-:W-:Y:S02]  /*5880*/  ISETP.GE.AND P3, PT, R105, R15, PT ;  /* 0x0000000f6900720c */ /* 0x000fe40003f66270 */
[----:B------:R-:W-:Y:S02]  /*5890*/  FSEL R36, R36, -INF , P2 ;  /* 0xff80000024247808 */ /* 0x000fe40001000000 */
[----:B------:R-:W-:Y:S02]  /*58a0*/  FMNMX R11, R33, R98, !PT ;  /* 0x00000062210b7209 */ /* 0x000fe40007800000 */
[----:B------:R-:W-:Y:S02]  /*58b0*/  IADD3 R21, R7, 0x21, RZ ;  /* 0x0000002107157810 */ /* 0x000fe40007ffe0ff */
[----:B------:R-:W-:Y:S02]  /*58c0*/  ISETP.GE.AND P2, PT, R105, R20, PT ;  /* 0x000000146900720c */ /* 0x000fe40003f46270 */
[----:B------:R-:W-:-:S02]  /*58d0*/  FSEL R37, R37, -INF , P3 ;  /* 0xff80000025257808 */ /* 0x000fc40001800000 */
[----:B------:R-:W-:Y:S02]  /*58e0*/  FMNMX R98, R36, R11, !PT ;  /* 0x0000000b24627209 */ /* 0x000fe40007800000 */
[----:B------:R-:W-:Y:S02]  /*58f0*/  ISETP.GE.AND P3, PT, R105, R21, PT ;  /* 0x000000156900720c */ /* 0x000fe40003f66270 */
[----:B------:R-:W-:Y:S02]  /*5900*/  FSEL R40, R40, -INF , P2 ;  /* 0xff80000028287808 */ /* 0x000fe40001000000 */
[----:B------:R-:W-:Y:S01]  /*5910*/  FMNMX R11, R37, R98, !PT ;  /* 0x00000062250b7209 */ /* 0x000fe20007800000 */
[----:B------:R-:W-:Y:S01]  /*5920*/  VIADD R98, R7, 0x29 ;  /* 0x0000002907627836 */ /* 0x000fe20000000000 */
[----:B------:R-:W-:Y:S02]  /*5930*/  ISETP.GE.AND P2, PT, R105, R97, PT ;  /* 0x000000616900720c */ /* 0x000fe40003f46270 */
[----:B------:R-:W-:-:S02]  /*5940*/  FSEL R41, R41, -INF , P3 ;  /* 0xff80000029297808 */ /* 0x000fc40001800000 */
[----:B------:R-:W-:Y:S02]  /*5950*/  FMNMX R100, R40, R11, !PT ;  /* 0x0000000b28647209 */ /* 0x000fe40007800000 */
[----:B------:R-:W-:Y:S02]  /*5960*/  IADD3 R99, R7, 0x30, RZ ;  /* 0x0000003007637810 */ /* 0x000fe40007ffe0ff */
[----:B------:R-:W-:Y:S02]  /*5970*/  ISETP.GE.AND P3, PT, R105, R98, PT ;  /* 0x000000626900720c */ /* 0x000fe40003f66270 */
[----:B------:R-:W-:Y:S02]  /*5980*/  FSEL R44, R44, -INF , P2 ;  /* 0xff8000002c2c7808 */ /* 0x000fe40001000000 */
[----:B------:R-:W-:Y:S01]  /*5990*/  FMNMX R11, R41, R100, !PT ;  /* 0x00000064290b7209 */ /* 0x000fe20007800000 */
[----:B------:R-:W-:Y:S01]  /*59a0*/  VIADD R100, R7, 0x31 ;  /* 0x0000003107647836 */ /* 0x000fe20000000000 */
        /* <DEDUP_REMOVED lines=9> */
[----:B------:R-:W-:Y:S02]  /*5a40*/  FMNMX R104, R48, R11, !PT ;  /* 0x0000000b30687209 */ /* 0x000fe40007800000 */
[C---:B------:R-:W-:Y:S01]  /*5a50*/  ISETP.GE.AND P3, PT, R105.reuse, R102, PT ;  /* 0x000000666900720c */ /* 0x040fe20003f66270 */
[----:B------:R-:W-:Y:S01]  /*5a60*/  VIADD R105, R105, 0x8 ;  /* 0x0000000869697836 */ /* 0x000fe20000000000 */
[----:B------:R-:W-:Y:S02]  /*5a70*/  FSEL R52, R52, -INF , P2 ;  /* 0xff80000034347808 */ /* 0x000fe40001000000 */
[----:B------:R-:W-:-:S02]  /*5a80*/  FMNMX R11, R49, R104, !PT ;  /* 0x00000068310b7209 */ /* 0x000fc40007800000 */
[----:B------:R-:W-:Y:S02]  /*5a90*/  FSEL R53, R53, -INF , P3 ;  /* 0xff80000035357808 */ /* 0x000fe40001800000 */
[----:B------:R-:W-:Y:S02]  /*5aa0*/  FMNMX R104, R52, R11, !PT ;  /* 0x0000000b34687209 */ /* 0x000fe40007800000 */
[----:B------:R-:W-:Y:S02]  /*5ab0*/  ISETP.GE.AND P2, PT, R105, R7, PT ;  /* 0x000000076900720c */ /* 0x000fe40003f46270 */
[----:B------:R-:W-:Y:S02]  /*5ac0*/  FMNMX R104, R53, R104, !PT ;  /* 0x0000006835687209 */ /* 0x000fe40007800000 */
[C---:B------:R-:W-:Y:S02]  /*5ad0*/  ISETP.GE.AND P3, PT, R105.reuse, R4, PT ;  /* 0x000000046900720c */ /* 0x040fe40003f66270 */
[----:B------:R-:W-:Y:S01]  /*5ae0*/  ISETP.GE.AND P4, PT, R105, R13, PT ;  /* 0x0000000d6900720c */ /* 0x000fe20003f86270 */
[----:B------:R-:W1:Y:S01]  /*5af0*/  SHFL.BFLY PT, R11, R104, 0x1, 0x1f ;  /* 0x0c201f00680b7f89 */ /* 0x000e6200000e0000 */
[----:B------:R-:W-:-:S02]  /*5b00*/  FSEL R27, R27, -INF , P3 ;  /* 0xff8000001b1b7808 */ /* 0x000fc40001800000 */
[----:B------:R-:W-:Y:S02]  /*5b10*/  ISETP.GE.AND P3, PT, R105, R10, PT ;  /* 0x0000000a6900720c */ /* 0x000fe40003f66270 */
[----:B------:R-:W-:Y:S02]  /*5b20*/  FSEL R35, R35, -INF , P4 ;  /* 0xff80000023237808 */ /* 0x000fe40002000000 */
[----:B------:R-:W-:Y:S02]  /*5b30*/  FSEL R31, R31, -INF , P3 ;  /* 0xff8000001f1f7808 */ /* 0x000fe40001800000 */
[C---:B------:R-:W-:Y:S02]  /*5b40*/  ISETP.GE.AND P3, PT, R105.reuse, R14, PT ;  /* 0x0000000e6900720c */ /* 0x040fe40003f66270 */
[----:B------:R-:W-:Y:S02]  /*5b50*/  ISETP.GE.AND P4, PT, R105, R20, PT ;  /* 0x000000146900720c */ /* 0x000fe40003f86270 */
[----:B------:R-:W-:-:S02]  /*5b60*/  FSEL R38, R38, -INF , P3 ;  /* 0xff80000026267808 */ /* 0x000fc40001800000 */
[----:B------:R-:W-:Y:S02]  /*5b70*/  ISETP.GE.AND P3, PT, R105, R21, PT ;  /* 0x000000156900720c */ /* 0x000fe40003f66270 */
[----:B------:R-:W-:Y:S02]  /*5b80*/  FSEL R42, R42, -INF , P4 ;  /* 0xff8000002a2a7808 */ /* 0x000fe40002000000 */
[----:B------:R-:W-:Y:S02]  /*5b90*/  FSEL R43, R43, -INF , P3 ;  /* 0xff8000002b2b7808 */ /* 0x000fe40001800000 */
[C---:B------:R-:W-:Y:S02]  /*5ba0*/  ISETP.GE.AND P4, PT, R105.reuse, R99, PT ;  /* 0x000000636900720c */ /* 0x040fe40003f86270 */
[----:B------:R-:W-:Y:S02]  /*5bb0*/  ISETP.GE.AND P3, PT, R105, R100, PT ;  /* 0x000000646900720c */ /* 0x000fe40003f66270 */
[----:B-1----:R-:W-:-:S02]  /*5bc0*/  FMNMX R103, R104, R11, !PT ;  /* 0x0000000b68677209 */ /* 0x002fc40007800000 */
[----:B------:R-:W-:Y:S02]  /*5bd0*/  FSEL R11, R26, -INF , P2 ;  /* 0xff8000001a0b7808 */ /* 0x000fe40001000000 */
[----:B------:R-:W-:Y:S01]  /*5be0*/  ISETP.GE.AND P2, PT, R105, R5, PT ;  /* 0x000000056900720c */ /* 0x000fe20003f46270 */
[----:B------:R-:W1:Y:S01]  /*5bf0*/  SHFL.BFLY PT, R106, R103, 0x2, 0x1f ;  /* 0x0c401f00676a7f89 */ /* 0x000e6200000e0000 */
[----:B------:R-:W-:Y:S02]  /*5c00*/  FMNMX R4, R11, R0, !PT ;  /* 0x000000000b047209 */ /* 0x000fe40007800000 */
[----:B------:R-:W-:Y:S02]  /*5c10*/  FSEL R30, R30, -INF , P2 ;  /* 0xff8000001e1e7808 */ /* 0x000fe40001000000 */
[----:B------:R-:W-:Y:S02]  /*5c20*/  FMNMX R5, R27, R4, !PT ;  /* 0x000000041b057209 */ /* 0x000fe40007800000 */
[----:B------:R-:W-:-:S02]  /*5c30*/  ISETP.GE.AND P2, PT, R105, R12, PT ;  /* 0x0000000c6900720c */ /* 0x000fc40003f46270 */
[----:B------:R-:W-:Y:S02]  /*5c40*/  FMNMX R4, R30, R5, !PT ;  /* 0x000000051e047209 */ /* 0x000fe40007800000 */
[----:B------:R-:W-:Y:S02]  /*5c50*/  FSEL R34, R34, -INF , P2 ;  /* 0xff80000022227808 */ /* 0x000fe40001000000 */
[----:B------:R-:W-:Y:S02]  /*5c60*/  FMNMX R5, R31, R4, !PT ;  /* 0x000000041f057209 */ /* 0x000fe40007800000 */
[----:B------:R-:W-:Y:S02]  /*5c70*/  ISETP.GE.AND P2, PT, R105, R15, PT ;  /* 0x0000000f6900720c */ /* 0x000fe40003f46270 */
[----:B------:R-:W-:Y:S02]  /*5c80*/  FMNMX R10, R34, R5, !PT ;  /* 0x00000005220a7209 */ /* 0x000fe40007800000 */
[----:B------:R-:W-:-:S02]  /*5c90*/  FSEL R39, R39, -INF , P2 ;  /* 0xff80000027277808 */ /* 0x000fc40001000000 */
[----:B------:R-:W-:Y:S02]  /*5ca0*/  FMNMX R5, R35, R10, !PT ;  /* 0x0000000a23057209 */ /* 0x000fe40007800000 */
[----:B------:R-:W-:Y:S02]  /*5cb0*/  ISETP.GE.AND P2, PT, R105, R98, PT ;  /* 0x000000626900720c */ /* 0x000fe40003f46270 */
[----:B-1----:R-:W-:Y:S02]  /*5cc0*/  FMNMX R4, R103, R106, !PT ;  /* 0x0000006a67047209 */ /* 0x002fe40007800000 */
[----:B------:R-:W-:Y:S02]  /*5cd0*/  FMNMX R14, R38, R5, !PT ;  /* 0x00000005260e7209 */ /* 0x000fe40007800000 */
[----:B------:R-:W-:Y:S02]  /*5ce0*/  FSETP.NEU.AND P5, PT, R4, -INF , PT ;  /* 0xff8000000400780b */ /* 0x000fe40003fad000 */
[----:B------:R-:W-:-:S02]  /*5cf0*/  FMNMX R5, R39, R14, !PT ;  /* 0x0000000e27057209 */ /* 0x000fc40007800000 */
[----:B------:R-:W-:Y:S02]  /*5d00*/  FSEL R10, R4, RZ, P5 ;  /* 0x000000ff040a7208 */ /* 0x000fe40002800000 */
[----:B------:R-:W-:Y:S02]  /*5d10*/  FSEL R47, R47, -INF , P2 ;  /* 0xff8000002f2f7808 */ /* 0x000fe40001000000 */
[----:B------:R-:W-:Y:S01]  /*5d20*/  ISETP.GE.AND P5, PT, R105, R97, PT ;  /* 0x000000616900720c */ /* 0x000fe20003fa6270 */
[----:B------:R-:W-:Y:S01]  /*5d30*/  FMUL R12, R10, UR26 ;  /* 0x0000001a0a0c7c20 */ /* 0x000fe20008400000 */
[----:B------:R-:W-:Y:S01]  /*5d40*/  FMNMX R14, R42, R5, !PT ;  /* 0x000000052a0e7209 */ /* 0x000fe20007800000 */
[----:B------:R-:W-:Y:S01]  /*5d50*/  FADD R10, -R10, R9 ;  /* 0x000000090a0a7221 */ /* 0x000fe20000000100 */
[----:B------:R-:W-:Y:S01]  /*5d60*/  FSEL R46, R46, -INF , P5 ;  /* 0xff8000002e2e7808 */ /* 0x000fe20002800000 */
[--C-:B------:R-:W-:Y:S01]  /*5d70*/  FFMA R25, R25, UR26, -R12.reuse ;  /* 0x0000001a19197c23 */ /* 0x100fe2000800080c */
[--C-:B------:R-:W-:Y:S01]  /*5d80*/  FFMA R24, R24, UR26, -R12.reuse ;  /* 0x0000001a18187c23 */ /* 0x100fe2000800080c */
[----:B------:R-:W-:Y:S01]  /*5d90*/  FMNMX R5, R43, R14, !PT ;  /* 0x0000000e2b057209 */ /* 0x000fe20007800000 */
[--C-:B------:R-:W-:Y:S01]  /*5da0*/  FFMA R28, R28, UR26, -R12.reuse ;  /* 0x0000001a1c1c7c23 */ /* 0x100fe2000800080c */
[----:B------:R-:W-:Y:S01]  /*5db0*/  FSEL R50, R50, -INF , P4 ;  /* 0xff80000032327808 */ /* 0x000fe20002000000 */
[--C-:B------:R-:W-:Y:S01]  /*5dc0*/  FFMA R29, R29, UR26, -R12.reuse ;  /* 0x0000001a1d1d7c23 */ /* 0x100fe2000800080c */
[----:B------:R-:W-:Y:S01]  /*5dd0*/  FSETP.GEU.AND P2, PT, R25, -126, PT ;  /* 0xc2fc00001900780b */ /* 0x000fe20003f4e000 */
[--C-:B------:R-:W-:Y:S01]  /*5de0*/  FFMA R32, R32, UR26, -R12.reuse ;  /* 0x0000001a20207c23 */ /* 0x100fe2000800080c */
[----:B------:R-:W-:Y:S01]  /*5df0*/  FSETP.GEU.AND P6, PT, R24, -126, PT ;  /* 0xc2fc00001800780b */ /* 0x000fe20003fce000 */
[--C-:B------:R-:W-:Y:S01]  /*5e00*/  FFMA R36, R36, UR26, -R12.reuse ;  /* 0x0000001a24247c23 */ /* 0x100fe2000800080c */
[----:B------:R-:W-:Y:S01]  /*5e10*/  FMNMX R14, R46, R5, !PT ;  /* 0x000000052e0e7209 */ /* 0x000fe20007800000 */
[--C-:B------:R-:W-:Y:S01]  /*5e20*/  FFMA R33, R33, UR26, -R12.reuse ;  /* 0x0000001a21217c23 */ /* 0x100fe2000800080c */
[----:B------:R-:W-:Y:S01]  /*5e30*/  ISETP.GE.AND P4, PT, R105, R102, PT ;  /* 0x000000666900720c */ /* 0x000fe20003f86270 */
[--C-:B------:R-:W-:Y:S01]  /*5e40*/  FFMA R37, R37, UR26, -R12.reuse ;  /* 0x0000001a25257c23 */ /* 0x100fe2000800080c */
[----:B------:R-:W-:Y:S01]  /*5e50*/  FMNMX R5, R47, R14, !PT ;  /* 0x0000000e2f057209 */ /* 0x000fe20007800000 */
[--C-:B------:R-:W-:Y:S01]  /*5e60*/  FFMA R41, R41, UR26, -R12.reuse ;  /* 0x0000001a29297c23 */ /* 0x100fe2000800080c */
[----:B------:R-:W-:Y:S01]  /*5e70*/  ISETP.GE.AND P5, PT, R105, R101, PT ;  /* 0x000000656900720c */ /* 0x000fe20003fa6270 */
[--C-:B------:R-:W-:Y:S01]  /*5e80*/  FFMA R40, R40, UR26, -R12.reuse ;  /* 0x0000001a28287c23 */ /* 0x100fe2000800080c */
[----:B------:R-:W-:Y:S01]  /*5e90*/  FSEL R51, R51, -INF , P3 ;  /* 0xff80000033337808 */ /* 0x000fe20001800000 */
[----:B------:R-:W-:Y:S01]  /*5ea0*/  @!P2 FMUL R25, R25, 0.5 ;  /* 0x3f0000001919a820 */ /* 0x000fe20000400000 */
[----:B------:R-:W-:Y:S01]  /*5eb0*/  FMNMX R14, R50, R5, !PT ;  /* 0x00000005320e7209 */ /* 0x000fe20007800000 */
[----:B------:R-:W-:Y:S01]  /*5ec0*/  @!P6 FMUL R24, R24, 0.5 ;  /* 0x3f0000001818e820 */ /* 0x000fe20000400000 */
[----:B------:R-:W-:Y:S01]  /*5ed0*/  FSETP.GEU.AND P3, PT, R28, -126, PT ;  /* 0xc2fc00001c00780b */ /* 0x000fe20003f6e000 */
[--C-:B------:R-:W-:Y:S01]  /*5ee0*/  FFMA R45, R45, UR26, -R12.reuse ;  /* 0x0000001a2d2d7c23 */ /* 0x100fe2000800080c */
[----:B------:R-:W-:Y:S01]  /*5ef0*/  FSEL R55, R55, -INF , P4 ;  /* 0xff80000037377808 */ /* 0x000fe20002000000 */
[----:B------:R-:W1:Y:S01]  /*5f00*/  MUFU.EX2 R25, R25 ;  /* 0x0000001900197308 */ /* 0x000e620000000800 */
[----:B------:R-:W-:Y:S01]  /*5f10*/  FSEL R54, R54, -INF , P5 ;  /* 0xff80000036367808 */ /* 0x000fe20002800000 */
[--C-:B------:R-:W-:Y:S01]  /*5f20*/  FFMA R44, R44, UR26, -R12.reuse ;  /* 0x0000001a2c2c7c23 */ /* 0x100fe2000800080c */
[----:B------:R-:W-:Y:S01]  /*5f30*/  FSETP.GEU.AND P4, PT, R29, -126, PT ;  /* 0xc2fc00001d00780b */ /* 0x000fe20003f8e000 */
[--C-:B------:R-:W-:Y:S01]  /*5f40*/  FFMA R48, R48, UR26, -R12.reuse ;  /* 0x0000001a30307c23 */ /* 0x100fe2000800080c */
[----:B------:R-:W-:Y:S01]  /*5f50*/  FMNMX R5, R51, R14, !PT ;  /* 0x0000000e33057209 */ /* 0x000fe20007800000 */
[--C-:B------:R-:W-:Y:S01]  /*5f60*/  FFMA R49, R49, UR26, -R12.reuse ;  /* 0x0000001a31317c23 */ /* 0x100fe2000800080c */
[----:B------:R-:W-:Y:S01]  /*5f70*/  FSETP.GEU.AND P5, PT, R32, -126, PT ;  /* 0xc2fc00002000780b */ /* 0x000fe20003fae000 */
[----:B------:R-:W2:Y:S01]  /*5f80*/  MUFU.EX2 R24, R24 ;  /* 0x0000001800187308 */ /* 0x000ea20000000800 */
[----:B------:R-:W-:Y:S01]  /*5f90*/  FMNMX R14, R54, R5, !PT ;  /* 0x00000005360e7209 */ /* 0x000fe20007800000 */
[----:B------:R-:W-:Y:S01]  /*5fa0*/  @!P3 FMUL R28, R28, 0.5 ;  /* 0x3f0000001c1cb820 */ /* 0x000fe20000400000 */
[--C-:B------:R-:W-:Y:S01]  /*5fb0*/  FFMA R52, R52, UR26, -R12.reuse ;  /* 0x0000001a34347c23 */ /* 0x100fe2000800080c */
[----:B------:R-:W-:Y:S01]  /*5fc0*/  FFMA R53, R53, UR26, -R12 ;  /* 0x0000001a35357c23 */ /* 0x000fe2000800080c */
[----:B------:R-:W-:Y:S01]  /*5fd0*/  FMNMX R14, R55, R14, !PT ;  /* 0x0000000e370e7209 */ /* 0x000fe20007800000 */
[----:B------:R-:W-:-:S02]  /*5fe0*/  FMUL R10, R10, UR26 ;  /* 0x0000001a0a0a7c20 */ /* 0x000fc40008400000 */
[----:B------:R-:W-:Y:S01]  /*5ff0*/  @!P4 FMUL R29, R29, 0.5 ;  /* 0x3f0000001d1dc820 */ /* 0x000fe20000400000 */
[----:B-1----:R-:W-:Y:S01]  /*6000*/  @!P2 FMUL R25, R25, R25 ;  /* 0x000000191919a220 */ /* 0x002fe20000400000 */
[----:B------:R-:W1:Y:S01]  /*6010*/  SHFL.BFLY PT, R5, R14, 0x1, 0x1f ;  /* 0x0c201f000e057f89 */ /* 0x000e6200000e0000 */
[----:B------:R-:W3:Y:S01]  /*6020*/  MUFU.EX2 R26, R28 ;  /* 0x0000001c001a7308 */ /* 0x000ee20000000800 */
[----:B------:R-:W-:Y:S01]  /*6030*/  @!P5 FMUL R32, R32, 0.5 ;  /* 0x3f0000002020d820 */ /* 0x000fe20000400000 */
[----:B------:R-:W-:Y:S01]  /*6040*/  FSETP.GEU.AND P2, PT, R36, -126, PT ;  /* 0xc2fc00002400780b */ /* 0x000fe20003f4e000 */
[----:B--2---:R-:W-:Y:S01]  /*6050*/  @!P6 FMUL R24, R24, R24 ;  /* 0x000000181818e220 */ /* 0x004fe20000400000 */
[----:B------:R-:W-:-:S04]  /*6060*/  FSETP.GEU.AND P6, PT, R33, -126, PT ;  /* 0xc2fc00002100780b */ /* 0x000fc80003fce000 */
[----:B------:R-:W2:Y:S07]  /*6070*/  MUFU.EX2 R28, R32 ;  /* 0x00000020001c7308 */ /* 0x000eae0000000800 */
[----:B------:R-:W-:Y:S01]  /*6080*/  @!P2 FMUL R36, R36, 0.5 ;  /* 0x3f0000002424a820 */ /* 0x000fe20000400000 */
[----:B------:R-:W4:Y:S01]  /*6090*/  MUFU.EX2 R29, R29 ;  /* 0x0000001d001d7308 */ /* 0x000f220000000800 */
[----:B---3--:R-:W-:Y:S01]  /*60a0*/  @!P3 FMUL R26, R26, R26 ;  /* 0x0000001a1a1ab220 */ /* 0x008fe20000400000 */
[----:B------:R-:W-:Y:S01]  /*60b0*/  FSETP.GEU.AND P3, PT, R37, -126, PT ;  /* 0xc2fc00002500780b */ /* 0x000fe20003f6e000 */
[----:B------:R-:W-:Y:S01]  /*60c0*/  @!P6 FMUL R33, R33, 0.5 ;  /* 0x3f0000002121e820 */ /* 0x000fe20000400000 */
[----:B-1----:R-:W-:-:S04]  /*60d0*/  FMNMX R5, R14, R5, !PT ;  /* 0x000000050e057209 */ /* 0x002fc80007800000 */
[----:B------:R-:W1:Y:S01]  /*60e0*/  MUFU.EX2 R36, R36 ;  /* 0x0000002400247308 */ /* 0x000e620000000800 */
[----:B--2---:R-:W-:Y:S01]  /*60f0*/  @!P5 FMUL R28, R28, R28 ;  /* 0x0000001c1c1cd220 */ /* 0x004fe20000400000 */
[----:B------:R-:W-:Y:S01]  /*6100*/  FSETP.GEU.AND P5, PT, R41, -126, PT ;  /* 0xc2fc00002900780b */ /* 0x000fe20003fae000 */
[----:B------:R-:W2:Y:S04]  /*6110*/  SHFL.BFLY PT, R14, R5, 0x2, 0x1f ;  /* 0x0c401f00050e7f89 */ /* 0x000ea800000e0000 */
[----:B------:R-:W-:Y:S01]  /*6120*/  @!P3 FMUL R37, R37, 0.5 ;  /* 0x3f0000002525b820 */ /* 0x000fe20000400000 */
[----:B------:R-:W3:Y:S01]  /*6130*/  MUFU.EX2 R33, R33 ;  /* 0x0000002100217308 */ /* 0x000ee20000000800 */
[----:B----4-:R-:W-:Y:S01]  /*6140*/  @!P4 FMUL R29, R29, R29 ;  /* 0x0000001d1d1dc220 */ /* 0x010fe20000400000 */
[----:B------:R-:W-:-:S05]  /*6150*/  FSETP.GEU.AND P4, PT, R40, -126, PT ;  /* 0xc2fc00002800780b */ /* 0x000fca0003f8e000 */
[----:B------:R-:W-:Y:S01]  /*6160*/  @!P5 FMUL R41, R41, 0.5 ;  /* 0x3f0000002929d820 */ /* 0x000fe20000400000 */
[----:B------:R-:W4:Y:S01]  /*6170*/  MUFU.EX2 R37, R37 ;  /* 0x0000002500257308 */ /* 0x000f220000000800 */
[----:B-1----:R-:W-:Y:S01]  /*6180*/  @!P2 FMUL R36, R36, R36 ;  /* 0x000000242424a220 */ /* 0x002fe20000400000 */
[----:B------:R-:W-:-:S05]  /*6190*/  FSETP.GEU.AND P2, PT, R45, -126, PT ;  /* 0xc2fc00002d00780b */ /* 0x000fca0003f4e000 */
[----:B------:R-:W-:Y:S01]  /*61a0*/  @!P4 FMUL R40, R40, 0.5 ;  /* 0x3f0000002828c820 */ /* 0x000fe20000400000 */
[----:B------:R-:W1:Y:S01]  /*61b0*/  MUFU.EX2 R32, R41 ;  /* 0x0000002900207308 */ /* 0x000e620000000800 */
[----:B---3--:R-:W-:Y:S01]  /*61c0*/  @!P6 FMUL R33, R33, R33 ;  /* 0x000000212121e220 */ /* 0x008fe20000400000 */
[----:B------:R-:W-:Y:S02]  /*61d0*/  FSETP.GEU.AND P6, PT, R44, -126, PT ;  /* 0xc2fc00002c00780b */ /* 0x000fe40003fce000 */
[----:B--2---:R-:W-:-:S03]  /*61e0*/  FMNMX R5, R5, R14, !PT ;  /* 0x0000000e05057209 */ /* 0x004fc60007800000 */
[----:B------:R-:W-:Y:S01]  /*61f0*/  @!P2 FMUL R45, R45, 0.5 ;  /* 0x3f0000002d2da820 */ /* 0x000fe20000400000 */
[----:B------:R-:W2:Y:S01]  /*6200*/  MUFU.EX2 R13, R40 ;  /* 0x00000028000d7308 */ /* 0x000ea20000000800 */
[----:B----4-:R-:W-:Y:S01]  /*6210*/  @!P3 FMUL R37, R37, R37 ;  /* 0x000000252525b220 */ /* 0x010fe20000400000 */
[----:B------:R-:W-:-:S05]  /*6220*/  FSETP.GEU.AND P3, PT, R48, -126, PT ;  /* 0xc2fc00003000780b */ /* 0x000fca0003f6e000 */
[----:B------:R-:W-:Y:S01]  /*6230*/  @!P6 FMUL R44, R44, 0.5 ;  /* 0x3f0000002c2ce820 */ /* 0x000fe20000400000 */
[----:B------:R-:W3:Y:S01]  /*6240*/  MUFU.EX2 R14, R45 ;  /* 0x0000002d000e7308 */ /* 0x000ee20000000800 */
[----:B-1----:R-:W-:Y:S01]  /*6250*/  @!P5 FMUL R32, R32, R32 ;  /* 0x000000202020d220 */ /* 0x002fe20000400000 */
[----:B------:R-:W-:-:S04]  /*6260*/  FSETP.NEU.AND P5, PT, R5, -INF , PT ;  /* 0xff8000000500780b */ /* 0x000fc80003fad000 */
[----:B------:R-:W-:Y:S01]  /*6270*/  FSEL R41, R5, RZ, P5 ;  /* 0x000000ff05297208 */ /* 0x000fe20002800000 */
[----:B------:R-:W-:Y:S01]  /*6280*/  @!P3 FMUL R48, R48, 0.5 ;  /* 0x3f0000003030b820 */ /* 0x000fe20000400000 */
[----:B------:R1:W4:Y:S01]  /*6290*/  MUFU.EX2 R15, R44 ;  /* 0x0000002c000f7308 */ /* 0x0003220000000800 */
[----:B--2---:R-:W-:Y:S01]  /*62a0*/  @!P4 FMUL R13, R13, R13 ;  /* 0x0000000d0d0dc220 */ /* 0x004fe20000400000 */
[----:B------:R-:W-:Y:S01]  /*62b0*/  FSETP.GEU.AND P4, PT, R49, -126, PT ;  /* 0xc2fc00003100780b */ /* 0x000fe20003f8e000 */
[C---:B------:R-:W-:Y:S01]  /*62c0*/  FMUL R40, R41.reuse, UR26 ;  /* 0x0000001a29287c20 */ /* 0x040fe20008400000 */
[----:B------:R-:W-:Y:S01]  /*62d0*/  FSETP.GEU.AND P5, PT, R52, -126, PT ;  /* 0xc2fc00003400780b */ /* 0x000fe20003fae000 */
[----:B------:R-:W-:Y:S01]  /*62e0*/  FADD R41, -R41, R0 ;  /* 0x0000000029297221 */ /* 0x000fe20000000100 */
[----:B------:R-:W-:Y:S01]  /*62f0*/  FADD R0, R25, R32 ;  /* 0x0000002019007221 */ /* 0x000fe20000000000 */
[--C-:B------:R-:W-:Y:S01]  /*6300*/  FFMA R27, R27, UR26, -R40.reuse ;  /* 0x0000001a1b1b7c23 */ /* 0x100fe20008000828 */
[----:B------:R-:W2:Y:S01]  /*6310*/  MUFU.EX2 R21, R48 ;  /* 0x0000003000157308 */ /* 0x000ea20000000800 */
[--C-:B-1----:R-:W-:Y:S01]  /*6320*/  FFMA R44, R11, UR26, -R40.reuse ;  /* 0x0000001a0b2c7c23 */ /* 0x102fe20008000828 */
[----:B---3--:R-:W-:Y:S01]  /*6330*/  @!P2 FMUL R14, R14, R14 ;  /* 0x0000000e0e0ea220 */ /* 0x008fe20000400000 */
[--C-:B------:R-:W-:Y:S01]  /*6340*/  FFMA R30, R30, UR26, -R40.reuse ;  /* 0x0000001a1e1e7c23 */ /* 0x100fe20008000828 */
[--C-:B------:R-:W-:Y:S01]  /*6350*/  FFMA R35, R35, UR26, -R40.reuse ;  /* 0x0000001a23237c23 */ /* 0x100fe20008000828 */
[--C-:B------:R-:W-:Y:S01]  /*6360*/  FFMA R31, R31, UR26, -R40.reuse ;  /* 0x0000001a1f1f7c23 */ /* 0x100fe20008000828 */
[----:B------:R-:W-:Y:S01]  /*6370*/  FSETP.GEU.AND P2, PT, R44, -126, PT ;  /* 0xc2fc00002c00780b */ /* 0x000fe20003f4e000 */
[----:B------:R-:W-:Y:S01]  /*6380*/  @!P4 FMUL R49, R49, 0.5 ;  /* 0x3f0000003131c820 */ /* 0x000fe20000400000 */
[--C-:B------:R-:W-:Y:S01]  /*6390*/  FFMA R34, R34, UR26, -R40.reuse ;  /* 0x0000001a22227c23 */ /* 0x100fe20008000828 */
[----:B----4-:R-:W-:Y:S01]  /*63a0*/  @!P6 FMUL R15, R15, R15 ;  /* 0x0000000f0f0fe220 */ /* 0x010fe20000400000 */
[----:B------:R-:W-:Y:S01]  /*63b0*/  FSETP.GEU.AND P6, PT, R53, -126, PT ;  /* 0xc2fc00003500780b */ /* 0x000fe20003fce000 */
[----:B------:R-:W1:Y:S01]  /*63c0*/  MUFU.EX2 R12, R49 ;  /* 0x00000031000c7308 */ /* 0x000e620000000800 */
[----:B------:R-:W-:Y:S01]  /*63d0*/  @!P5 FMUL R52, R52, 0.5 ;  /* 0x3f0000003434d820 */ /* 0x000fe20000400000 */
[----:B------:R-:W-:Y:S01]  /*63e0*/  FFMA R54, R54, UR26, -R40 ;  /* 0x0000001a36367c23 */ /* 0x000fe20008000828 */
[----:B------:R-:W-:Y:S01]  /*63f0*/  FMUL R41, R41, UR26 ;  /* 0x0000001a29297c20 */ /* 0x000fe20008400000 */
[----:B------:R-:W-:Y:S01]  /*6400*/  F2FP.F16.F32.PACK_AB R32, R32, R13 ;  /* 0x0000000d2020723e */ /* 0x000fe200000000ff */
[----:B--2---:R-:W-:Y:S01]  /*6410*/  @!P3 FMUL R21, R21, R21 ;  /* 0x000000151515b220 */ /* 0x004fe20000400000 */
[----:B------:R-:W-:-:S02]  /*6420*/  FSETP.GEU.AND P3, PT, R27, -126, PT ;  /* 0xc2fc00001b00780b */ /* 0x000fc40003f6e000 */
[----:B------:R-:W-:Y:S01]  /*6430*/  @!P2 FMUL R44, R44, 0.5 ;  /* 0x3f0000002c2ca820 */ /* 0x000fe20000400000 */
[----:B------:R2:W3:Y:S03]  /*6440*/  MUFU.EX2 R11, R52 ;  /* 0x00000034000b7308 */ /* 0x0004e60000000800 */
[----:B------:R-:W-:Y:S01]  /*6450*/  @!P6 FMUL R53, R53, 0.5 ;  /* 0x3f0000003535e820 */ /* 0x000fe20000400000 */
[----:B-1----:R-:W-:Y:S01]  /*6460*/  @!P4 FMUL R12, R12, R12 ;  /* 0x0000000c0c0cc220 */ /* 0x002fe20000400000 */
[----:B------:R-:W-:-:S03]  /*6470*/  FSETP.GEU.AND P4, PT, R30, -126, PT ;  /* 0xc2fc00001e00780b */ /* 0x000fc60003f8e000 */
[----:B------:R-:W1:Y:S02]  /*6480*/  MUFU.EX2 R44, R44 ;  /* 0x0000002c002c7308 */ /* 0x000e640000000800 */
[----:B------:R-:W-:Y:S01]  /*6490*/  @!P3 FMUL R27, R27, 0.5 ;  /* 0x3f0000001b1bb820 */ /* 0x000fe20000400000 */
[----:B--2---:R-:W-:Y:S01]  /*64a0*/  FFMA R52, R55, UR26, -R40 ;  /* 0x0000001a37347c23 */ /* 0x004fe20008000828 */
[----:B------:R-:W-:Y:S01]  /*64b0*/  FADD R9, R33, R12 ;  /* 0x0000000c21097221 */ /* 0x000fe20000000000 */
[----:B---3--:R-:W-:-:S03]  /*64c0*/  @!P5 FMUL R11, R11, R11 ;  /* 0x0000000b0b0bd220 */ /* 0x008fc60000400000 */
[----:B------:R-:W2:Y:S01]  /*64d0*/  MUFU.EX2 R20, R53 ;  /* 0x0000003500147308 */ /* 0x000ea20000000800 */
[----:B------:R-:W-:Y:S01]  /*64e0*/  FSETP.GEU.AND P5, PT, R31, -126, PT ;  /* 0xc2fc00001f00780b */ /* 0x000fe20003fae000 */
[----:B------:R-:W-:-:S06]  /*64f0*/  @!P4 FMUL R30, R30, 0.5 ;  /* 0x3f0000001e1ec820 */ /* 0x000fcc0000400000 */
[----:B------:R3:W4:Y:S01]  /*6500*/  MUFU.EX2 R45, R27 ;  /* 0x0000001b002d7308 */ /* 0x0007220000000800 */
[----:B-1----:R-:W-:Y:S01]  /*6510*/  @!P2 FMUL R44, R44, R44 ;  /* 0x0000002c2c2ca220 */ /* 0x002fe20000400000 */
[----:B------:R-:W-:-:S04]  /*6520*/  FSETP.GEU.AND P2, PT, R35, -126, PT ;  /* 0xc2fc00002300780b */ /* 0x000fc80003f4e000 */
[----:B------:R-:W-:Y:S02]  /*6530*/  @!P5 FMUL R31, R31, 0.5 ;  /* 0x3f0000001f1fd820 */ /* 0x000fe40000400000 */
[----:B------:R1:W5:Y:S01]  /*6540*/  MUFU.EX2 R48, R30 ;  /* 0x0000001e00307308 */ /* 0x0003620000000800 */
[----:B--2---:R-:W-:Y:S01]  /*6550*/  @!P6 FMUL R20, R20, R20 ;  /* 0x000000141414e220 */ /* 0x004fe20000400000 */
[----:B------:R-:W-:Y:S01]  /*6560*/  FSETP.GEU.AND P6, PT, R34, -126, PT ;  /* 0xc2fc00002200780b */ /* 0x000fe20003fce000 */
[----:B---3--:R-:W-:-:S03]  /*6570*/  FFMA R27, R38, UR26, -R40 ;  /* 0x0000001a261b7c23 */ /* 0x008fc60008000828 */
[----:B------:R-:W-:Y:S01]  /*6580*/  F2FP.F16.F32.PACK_AB R102, R20, R11 ;  /* 0x0000000b1466723e */ /* 0x000fe200000000ff */
[----:B------:R-:W-:Y:S01]  /*6590*/  @!P2 FMUL R35, R35, 0.5 ;  /* 0x3f0000002323a820 */ /* 0x000fe20000400000 */
[----:B------:R2:W3:Y:S01]  /*65a0*/  MUFU.EX2 R49, R31 ;  /* 0x0000001f00317308 */ /* 0x0004e20000000800 */
[----:B-1----:R-:W-:Y:S01]  /*65b0*/  FFMA R30, R39, UR26, -R40 ;  /* 0x0000001a271e7c23 */ /* 0x002fe20008000828 */
[----:B----4-:R-:W-:Y:S01]  /*65c0*/  @!P3 FMUL R45, R45, R45 ;  /* 0x0000002d2d2db220 */ /* 0x010fe20000400000 */
[----:B------:R-:W-:-:S04]  /*65d0*/  FSETP.GEU.AND P3, PT, R27, -126, PT ;  /* 0xc2fc00001b00780b */ /* 0x000fc80003f6e000 */
[----:B------:R-:W-:Y:S01]  /*65e0*/  @!P6 FMUL R34, R34, 0.5 ;  /* 0x3f0000002222e820 */ /* 0x000fe20000400000 */
[----:B------:R1:W4:Y:S01]  /*65f0*/  MUFU.EX2 R39, R35 ;  /* 0x0000002300277308 */ /* 0x0003220000000800 */
[----:B-----5:R-:W-:Y:S01]  /*6600*/  @!P4 FMUL R48, R48, R48 ;  /* 0x000000303030c220 */ /* 0x020fe20000400000 */
[----:B------:R-:W-:Y:S01]  /*6610*/  FSETP.GEU.AND P4, PT, R30, -126, PT ;  /* 0xc2fc00001e00780b */ /* 0x000fe20003f8e000 */
[----:B--2---:R-:W-:-:S05]  /*6620*/  FFMA R31, R42, UR26, -R40 ;  /* 0x0000001a2a1f7c23 */ /* 0x004fca0008000828 */
[----:B------:R2:W5:Y:S01]  /*6630*/  MUFU.EX2 R38, R34 ;  /* 0x0000002200267308 */ /* 0x0005620000000800 */
[----:B------:R-:W-:Y:S01]  /*6640*/  @!P3 FMUL R27, R27, 0.5 ;  /* 0x3f0000001b1bb820 */ /* 0x000fe20000400000 */
[----:B-1----:R-:W-:Y:S01]  /*6650*/  FFMA R35, R46, UR26, -R40 ;  /* 0x0000001a2e237c23 */ /* 0x002fe20008000828 */
[----:B---3--:R-:W-:Y:S01]  /*6660*/  @!P5 FMUL R49, R49, R49 ;  /* 0x000000313131d220 */ /* 0x008fe20000400000 */
[----:B------:R-:W-:-:S03]  /*6670*/  FSETP.GEU.AND P5, PT, R31, -126, PT ;  /* 0xc2fc00001f00780b */ /* 0x000fc60003fae000 */
[----:B------:R-:W-:Y:S01]  /*6680*/  @!P4 FMUL R30, R30, 0.5 ;  /* 0x3f0000001e1ec820 */ /* 0x000fe20000400000 */
[----:B------:R1:W3:Y:S01]  /*6690*/  MUFU.EX2 R42, R27 ;  /* 0x0000001b002a7308 */ /* 0x0002e20000000800 */
[----:B--2---:R-:W-:Y:S01]  /*66a0*/  FFMA R34, R43, UR26, -R40 ;  /* 0x0000001a2b227c23 */ /* 0x004fe20008000828 */
[----:B----4-:R-:W-:Y:S01]  /*66b0*/  @!P2 FMUL R39, R39, R39 ;  /* 0x000000272727a220 */ /* 0x010fe20000400000 */
[----:B------:R-:W-:-:S05]  /*66c0*/  FSETP.GEU.AND P2, PT, R35, -126, PT ;  /* 0xc2fc00002300780b */ /* 0x000fca0003f4e000 */
[----:B------:R2:W4:Y:S01]  /*66d0*/  MUFU.EX2 R43, R30 ;  /* 0x0000001e002b7308 */ /* 0x0005220000000800 */
[----:B-----5:R-:W-:Y:S01]  /*66e0*/  @!P6 FMUL R38, R38, R38 ;  /* 0x000000262626e220 */ /* 0x020fe20000400000 */
[----:B------:R-:W-:Y:S01]  /*66f0*/  FSETP.GEU.AND P6, PT, R34, -126, PT ;  /* 0xc2fc00002200780b */ /* 0x000fe20003fce000 */
[----:B-1----:R-:W-:Y:S01]  /*6700*/  FFMA R27, R47, UR26, -R40 ;  /* 0x0000001a2f1b7c23 */ /* 0x002fe20008000828 */
[----:B------:R-:W-:-:S04]  /*6710*/  @!P5 FMUL R31, R31, 0.5 ;  /* 0x3f0000001f1fd820 */ /* 0x000fc80000400000 */
[----:B------:R-:W-:Y:S01]  /*6720*/  @!P2 FMUL R35, R35, 0.5 ;  /* 0x3f0000002323a820 */ /* 0x000fe20000400000 */
[----:B--2---:R-:W-:Y:S01]  /*6730*/  FFMA R30, R50, UR26, -R40 ;  /* 0x0000001a321e7c23 */ /* 0x004fe20008000828 */
[----:B---3--:R-:W-:Y:S01]  /*6740*/  @!P3 FMUL R42, R42, R42 ;  /* 0x0000002a2a2ab220 */ /* 0x008fe20000400000 */
[----:B------:R-:W-:Y:S01]  /*6750*/  FSETP.GEU.AND P3, PT, R27, -126, PT ;  /* 0xc2fc00001b00780b */ /* 0x000fe20003f6e000 */
[----:B------:R1:W2:Y:S03]  /*6760*/  MUFU.EX2 R47, R35 ;  /* 0x00000023002f7308 */ /* 0x0002a60000000800 */
[----:B------:R-:W-:Y:S01]  /*6770*/  @!P6 FMUL R34, R34, 0.5 ;  /* 0x3f0000002222e820 */ /* 0x000fe20000400000 */
[----:B----4-:R-:W-:Y:S01]  /*6780*/  @!P4 FMUL R43, R43, R43 ;  /* 0x0000002b2b2bc220 */ /* 0x010fe20000400000 */
[----:B------:R-:W-:-:S03]  /*6790*/  FSETP.GEU.AND P4, PT, R30, -126, PT ;  /* 0xc2fc00001e00780b */ /* 0x000fc60003f8e000 */
[----:B------:R3:W4:Y:S01]  /*67a0*/  MUFU.EX2 R53, R31 ;  /* 0x0000001f00357308 */ /* 0x0007220000000800 */
[----:B-1----:R-:W-:Y:S01]  /*67b0*/  FADD R35, R0, R9 ;  /* 0x0000000900237221 */ /* 0x002fe20000000000 */
[----:B------:R-:W-:Y:S01]  /*67c0*/  FADD R0, R24, R13 ;  /* 0x0000000d18007221 */ /* 0x000fe20000000000 */
[----:B------:R-:W-:Y:S01]  /*67d0*/  FADD R9, R26, R15 ;  /* 0x0000000f1a097221 */ /* 0x000fe20000000000 */
[----:B------:R-:W-:Y:S01]  /*67e0*/  @!P3 FMUL R27, R27, 0.5 ;  /* 0x3f0000001b1bb820 */ /* 0x000fe20000400000 */
[----:B------:R-:W-:Y:S02]  /*67f0*/  F2FP.F16.F32.PACK_AB R24, R25, R24 ;  /* 0x000000181918723e */ /* 0x000fe400000000ff */
[----:B------:R-:W-:Y:S01]  /*6800*/  F2FP.F16.F32.PACK_AB R26, R29, R26 ;  /* 0x0000001a1d1a723e */ /* 0x000fe200000000ff */
[----:B------:R1:W5:Y:S01]  /*6810*/  MUFU.EX2 R46, R34 ;  /* 0x00000022002e7308 */ /* 0x0003620000000800 */
[----:B---3--:R-:W-:Y:S01]  /*6820*/  FFMA R31, R51, UR26, -R40 ;  /* 0x0000001a331f7c23 */ /* 0x008fe20008000828 */
[----:B--2---:R-:W-:Y:S01]  /*6830*/  @!P2 FMUL R47, R47, R47 ;  /* 0x0000002f2f2fa220 */ /* 0x004fe20000400000 */
[----:B------:R-:W-:Y:S01]  /*6840*/  @!P4 FMUL R30, R30, 0.5 ;  /* 0x3f0000001e1ec820 */ /* 0x000fe20000400000 */
[----:B------:R-:W-:-:S02]  /*6850*/  FSETP.GEU.AND P2, PT, R52, -126, PT ;  /* 0xc2fc00003400780b */ /* 0x000fc40003f4e000 */
[----:B------:R-:W-:Y:S02]  /*6860*/  F2FP.F16.F32.PACK_AB R25, R45, R44 ;  /* 0x0000002c2d19723e */ /* 0x000fe400000000ff */
[----:B------:R2:W3:Y:S01]  /*6870*/  MUFU.EX2 R50, R27 ;  /* 0x0000001b00327308 */ /* 0x0004e20000000800 */
[----:B----4-:R-:W-:Y:S01]  /*6880*/  @!P5 FMUL R53, R53, R53 ;  /* 0x000000353535d220 */ /* 0x010fe20000400000 */
[----:B------:R-:W-:Y:S01]  /*6890*/  FSETP.GEU.AND P5, PT, R31, -126, PT ;  /* 0xc2fc00001f00780b */ /* 0x000fe20003fae000 */
[----:B-1----:R-:W-:-:S05]  /*68a0*/  FADD R34, R37, R20 ;  /* 0x0000001425227221 */ /* 0x002fca0000000000 */
[----:B------:R1:W4:Y:S01]  /*68b0*/  MUFU.EX2 R51, R30 ;  /* 0x0000001e00337308 */ /* 0x0003220000000800 */
[----:B-----5:R-:W-:Y:S01]  /*68c0*/  @!P6 FMUL R46, R46, R46 ;  /* 0x0000002e2e2ee220 */ /* 0x020fe20000400000 */
[----:B------:R-:W-:Y:S01]  /*68d0*/  FSETP.GEU.AND P6, PT, R54, -126, PT ;  /* 0xc2fc00003600780b */ /* 0x000fe20003fce000 */
[----:B------:R-:W-:Y:S01]  /*68e0*/  @!P2 FMUL R52, R52, 0.5 ;  /* 0x3f0000003434a820 */ /* 0x000fe20000400000 */
[----:B--2---:R-:W-:Y:S01]  /*68f0*/  FADD R27, R29, R14 ;  /* 0x0000000e1d1b7221 */ /* 0x004fe20000000000 */
[----:B------:R-:W-:Y:S02]  /*6900*/  F2FP.F16.F32.PACK_AB R29, R39, R38 ;  /* 0x00000026271d723e */ /* 0x000fe400000000ff */
[----:B------:R-:W-:Y:S01]  /*6910*/  @!P5 FMUL R31, R31, 0.5 ;  /* 0x3f0000001f1fd820 */ /* 0x000fe20000400000 */
[----:B------:R-:W-:Y:S01]  /*6920*/  FADD R34, R27, R34 ;  /* 0x000000221b227221 */ /* 0x000fe20000000000 */
[----:B---3--:R-:W-:Y:S01]  /*6930*/  @!P3 FMUL R50, R50, R50 ;  /* 0x000000323232b220 */ /* 0x008fe20000400000 */
[----:B------:R-:W-:Y:S01]  /*6940*/  FSETP.GEU.AND P3, PT, R10, -126, PT ;  /* 0xc2fc00000a00780b */ /* 0x000fe20003f6e000 */
[----:B------:R2:W3:Y:S01]  /*6950*/  MUFU.EX2 R40, R31 ;  /* 0x0000001f00287308 */ /* 0x0004e20000000800 */
[----:B-1----:R-:W-:Y:S01]  /*6960*/  FADD R30, R36, R11 ;  /* 0x0000000b241e7221 */ /* 0x002fe20000000000 */
[----:B------:R-:W-:Y:S01]  /*6970*/  FADD R27, R44, R53 ;  /* 0x000000352c1b7221 */ /* 0x000fe20000000000 */
[----:B------:R-:W-:Y:S01]  /*6980*/  FADD R35, R35, R34 ;  /* 0x0000002223237221 */ /* 0x000fe20000000000 */
[----:B------:R-:W-:Y:S01]  /*6990*/  @!P6 FMUL R54, R54, 0.5 ;  /* 0x3f0000003636e820 */ /* 0x000fe20000400000 */
[----:B------:R-:W-:Y:S01]  /*69a0*/  FADD R9, R9, R30 ;  /* 0x0000001e09097221 */ /* 0x000fe20000000000 */
[----:B----4-:R-:W-:Y:S01]  /*69b0*/  @!P4 FMUL R51, R51, R51 ;  /* 0x000000333333c220 */ /* 0x010fe20000400000 */
[----:B------:R-:W-:Y:S01]  /*69c0*/  FSETP.GEU.AND P4, PT, R41, -126, PT ;  /* 0xc2fc00002900780b */ /* 0x000fe20003f8e000 */
[----:B------:R1:W4:Y:S01]  /*69d0*/  MUFU.EX2 R55, R54 ;  /* 0x0000003600377308 */ /* 0x0003220000000800 */
[----:B--2---:R-:W-:Y:S01]  /*69e0*/  FADD R31, R28, R21 ;  /* 0x000000151c1f7221 */ /* 0x004fe20000000000 */
[----:B------:R-:W-:Y:S01]  /*69f0*/  FADD R30, R45, R46 ;  /* 0x0000002e2d1e7221 */ /* 0x000fe20000000000 */
[----:B------:R-:W-:Y:S01]  /*6a00*/  FADD R98, R38, R51 ;  /* 0x0000003326627221 */ /* 0x000fe20000000000 */
[----:B------:R-:W-:Y:S01]  /*6a10*/  @!P3 FMUL R10, R10, 0.5 ;  /* 0x3f0000000a0ab820 */ /* 0x000fe20000400000 */
[----:B------:R-:W-:Y:S01]  /*6a20*/  FADD R0, R0, R31 ;  /* 0x0000001f00007221 */ /* 0x000fe20000000000 */
[----:B------:R-:W-:Y:S01]  /*6a30*/  FADD R31, R48, R47 ;  /* 0x0000002f301f7221 */ /* 0x000fe20000000000 */
[----:B------:R-:W-:Y:S01]  /*6a40*/  FADD R27, R27, R98 ;  /* 0x000000621b1b7221 */ /* 0x000fe20000000000 */
[----:B------:R-:W2:Y:S01]  /*6a50*/  MUFU.EX2 R52, R52 ;  /* 0x0000003400347308 */ /* 0x000ea20000000800 */
[----:B---3--:R-:W-:Y:S01]  /*6a60*/  @!P5 FMUL R40, R40, R40 ;  /* 0x000000282828d220 */ /* 0x008fe20000400000 */
[----:B-1----:R-:W-:Y:S01]  /*6a70*/  FADD R54, R49, R50 ;  /* 0x0000003231367221 */ /* 0x002fe20000000000 */
[----:B------:R-:W-:Y:S01]  /*6a80*/  FADD R0, R0, R9 ;  /* 0x0000000900007221 */ /* 0x000fe20000000000 */
[----:B------:R-:W-:Y:S01]  /*6a90*/  @!P4 FMUL R41, R41, 0.5 ;  /* 0x3f0000002929c820 */ /* 0x000fe20000400000 */
[----:B------:R-:W-:Y:S01]  /*6aa0*/  FADD R97, R39, R40 ;  /* 0x0000002827617221 */ /* 0x000fe20000000000 */
[----:B------:R-:W-:Y:S01]  /*6ab0*/  F2FP.F16.F32.PACK_AB R28, R33, R28 ;  /* 0x0000001c211c723e */ /* 0x000fe200000000ff */
[----:B------:R-:W-:Y:S01]  /*6ac0*/  FADD R35, R0, R35 ;  /* 0x0000002300237221 */ /* 0x000fe20000000000 */
[----:B------:R-:W1:Y:S01]  /*6ad0*/  MUFU.EX2 R10, R10 ;  /* 0x0000000a000a7308 */ /* 0x000e620000000800 */
[----:B----4-:R-:W-:Y:S01]  /*6ae0*/  @!P6 FMUL R55, R55, R55 ;  /* 0x000000373737e220 */ /* 0x010fe20000400000 */
[----:B------:R-:W-:Y:S01]  /*6af0*/  FADD R30, R30, R97 ;  /* 0x000000611e1e7221 */ /* 0x000fe20000000000 */
[----:B------:R-:W-:-:S02]  /*6b00*/  SHF.L.U32 R0, R23, 0x1f, RZ ;  /* 0x0000001f17007819 */ /* 0x000fc400000006ff */
[----:B------:R-:W-:Y:S01]  /*6b10*/  FADD R100, R42, R55 ;  /* 0x000000372a647221 */ /* 0x000fe20000000000 */
[----:B------:R-:W-:Y:S02]  /*6b20*/  F2FP.F16.F32.PACK_AB R34, R14, R15 ;  /* 0x0000000f0e22723e */ /* 0x000fe400000000ff */
[----:B------:R-:W3:Y:S01]  /*6b30*/  MUFU.EX2 R41, R41 ;  /* 0x0000002900297308 */ /* 0x000ee20000000800 */
[----:B--2---:R-:W-:Y:S01]  /*6b40*/  @!P2 FMUL R52, R52, R52 ;  /* 0x000000343434a220 */ /* 0x004fe20000400000 */
[----:B------:R-:W-:Y:S01]  /*6b50*/  FADD R100, R31, R100 ;  /* 0x000000641f647221 */ /* 0x000fe20000000000 */
[----:B------:R2:W4:Y:S01]  /*6b60*/  SYNCS.PHASECHK.TRANS64.TRYWAIT P2, [UR6+0x13a00], R0 ;  /* 0x013a0000ff0075a7 */ /* 0x0005220008040146 */
[C---:B------:R-:W-:Y:S01]  /*6b70*/  F2FP.F16.F32.PACK_AB R31, R43.reuse, R42 ;  /* 0x0000002a2b1f723e */ /* 0x040fe200000000ff */
[----:B------:R-:W-:Y:S01]  /*6b80*/  FADD R99, R43, R52 ;  /* 0x000000342b637221 */ /* 0x000fe20000000000 */
[----:B------:R-:W-:Y:S01]  /*6b90*/  FADD R27, R27, R100 ;  /* 0x000000641b1b7221 */ /* 0x000fe20000000000 */
[----:B------:R-:W-:-:S02]  /*6ba0*/  F2FP.F16.F32.PACK_AB R100, R12, R21 ;  /* 0x000000150c64723e */ /* 0x000fc400000000ff */
[----:B------:R-:W-:Y:S01]  /*6bb0*/  FADD R99, R54, R99 ;  /* 0x0000006336637221 */ /* 0x000fe20000000000 */
[----:B-1----:R-:W-:Y:S01]  /*6bc0*/  @!P3 FMUL R10, R10, R10 ;  /* 0x0000000a0a0ab220 */ /* 0x002fe20000400000 */
[----:B------:R-:W-:Y:S02]  /*6bd0*/  F2FP.F16.F32.PACK_AB R33, R46, R53 ;  /* 0x000000352e21723e */ /* 0x000fe400000000ff */
[----:B------:R-:W-:Y:S01]  /*6be0*/  FADD R30, R30, R99 ;  /* 0x000000631e1e7221 */ /* 0x000fe20000000000 */
[----:B------:R-:W-:Y:S01]  /*6bf0*/  FFMA R3, R10, R3, R35 ;  /* 0x000000030a037223 */ /* 0x000fe20000000023 */
[-C--:B------:R-:W-:Y:S01]  /*6c00*/  FMUL R88, R88, R10.reuse ;  /* 0x0000000a58587220 */ /* 0x080fe20000400000 */
[-C--:B------:R-:W-:Y:S01]  /*6c10*/  FMUL R89, R89, R10.reuse ;  /* 0x0000000a59597220 */ /* 0x080fe20000400000 */
[----:B------:R-:W-:Y:S01]  /*6c20*/  FADD R30, R27, R30 ;  /* 0x0000001e1b1e7221 */ /* 0x000fe20000000000 */
[----:B---3--:R-:W-:Y:S01]  /*6c30*/  @!P4 FMUL R41, R41, R41 ;  /* 0x000000292929c220 */ /* 0x008fe20000400000 */
[-C--:B------:R-:W-:Y:S01]  /*6c40*/  FMUL R92, R92, R10.reuse ;  /* 0x0000000a5c5c7220 */ /* 0x080fe20000400000 */
        /* <DEDUP_REMOVED lines=18> */
[----:B------:R-:W-:Y:S01]  /*6d70*/  F2FP.F16.F32.PACK_AB R30, R37, R36 ;  /* 0x00000024251e723e */ /* 0x000fe200000000ff */
        /* <DEDUP_REMOVED lines=22> */
[----:B------:R-:W-:Y:S01]  /*6ee0*/  F2FP.F16.F32.PACK_AB R101, R40, R51 ;  /* 0x000000332865723e */ /* 0x000fe200000000ff */
[----:B--2-4-:R-:W-:Y:S06]  /*6ef0*/  @!P0 BRA `(.L_x_41) ;  /* 0x0000000000048947 */ /* 0x014fec0003800000 */
[----:B------:R-:W-:Y:S01]  /*6f00*/  BPT.TRAP 0x1 ;  /* 0x000000040000795c */ /* 0x000fe20000300000 */
.L_x_41:
[----:B------:R-:W-:Y:S05]  /*6f10*/  @P2 BRA `(.L_x_42) ;  /* 0x0000000000082947 */ /* 0x000fea0003800000 */
[----:B------:R-:W1:Y:S02]  /*6f20*/  SYNCS.PHASECHK.TRANS64.TRYWAIT P2, [UR6+0x13a00], R0 ;  /* 0x013a0000ff0075a7 */ /* 0x000e640008040146 */
[----:B-1----:R-:W-:Y:S05]  /*6f30*/  @!P2 BRA `(.L_x_43) ;  /* 0x0000004400f8a947 */ /* 0x002fea0003800000 */
.L_x_42:
        /* <DEDUP_REMOVED lines=120> */
.L_x_44:
[----:B------:R-:W-:-:S04]  /*76c0*/  ULEA UR6, UR25, UR37, 0x3 ;  /* 0x0000002519067291 */ /* 0x000fc8000f8e183f */
[----:B------:R-:W-:-:S04]  /*76d0*/  UIADD3 UR6, UR6, 0x13a28, URZ ;  /* 0x00013a2806067890 */ /* 0x000fc8000fffe03f */
[----:B------:R-:W-:-:S09]  /*76e0*/  UPRMT UR6, URZ, 0x654, UR6 ;  /* 0x000006543f067896 */ /* 0x000fd20008000006 */
[----:B------:R-:W-:Y:S01]  /*76f0*/  SYNCS.ARRIVE.TRANS64.RED.A1T0 RZ, [UR6], RZ ;  /* 0x000000ffffff79a7 */ /* 0x000fe20008100406 */
[----:B------:R-:W-:Y:S05]  /*7700*/  @P1 BRA `(.L_x_45) ;  /* 0x0000000000041947 */ /* 0x000fea0003800000 */
[----:B------:R-:W-:Y:S01]  /*7710*/  BPT.TRAP 0x1 ;  /* 0x000000040000795c */ /* 0x000fe20000300000 */
.L_x_45:
[----:B------:R-:W-:-:S04]  /*7720*/  UIADD3 UR25, UR25, 0x1, URZ ;  /* 0x0000000119197890 */ /* 0x000fc8000fffe03f */
[----:B------:R-:W-:-:S04]  /*7730*/  UISETP.NE.AND UP0, UPT, UR25, 0x5, UPT ;  /* 0x000000051900788c */ /* 0x000fc8000bf05270 */
[----:B------:R-:W-:Y:S01]  /*7740*/  USEL UR25, UR25, URZ, UP0 ;  /* 0x0000003f19197287 */ /* 0x000fe20008000000 */
[----:B------:R-:W-:Y:S11]  /*7750*/  @!P0 BRA `(.L_x_46) ;  /* 0x0000000000048947 */ /* 0x000ff60003800000 */
[----:B------:R-:W-:Y:S01]  /*7760*/  BPT.TRAP 0x1 ;  /* 0x000000040000795c */ /* 0x000fe20000300000 */
.L_x_46:
[----:B------:R-:W-:-:S04]  /*7770*/  ULEA UR6, UR25, UR37, 0x3 ;  /* 0x0000002519067291 */ /* 0x000fc8000f8e183f */
[----:B------:R-:W-:-:S04]  /*7780*/  UIADD3 UR6, UR6, 0x13a28, URZ ;  /* 0x00013a2806067890 */ /* 0x000fc8000fffe03f */
[----:B------:R-:W-:-:S09]  /*7790*/  UPRMT UR6, URZ, 0x654, UR6 ;  /* 0x000006543f067896 */ /* 0x000fd20008000006 */
[----:B------:R-:W-:Y:S01]  /*77a0*/  SYNCS.ARRIVE.TRANS64.RED.A1T0 RZ, [UR6], RZ ;  /* 0x000000ffffff79a7 */ /* 0x000fe20008100406 */
[----:B------:R-:W-:Y:S05]  /*77b0*/  @P1 BRA `(.L_x_47) ;  /* 0x0000000000041947 */ /* 0x000fea0003800000 */
[----:B------:R-:W-:Y:S01]  /*77c0*/  BPT.TRAP 0x1 ;  /* 0x000000040000795c */ /* 0x000fe20000300000 */
.L_x_47:
[----:B------:R-:W-:Y:S01]  /*77d0*/  UIADD3 UR10, UR10, 0x1, URZ ;  /* 0x000000010a0a7890 */ /* 0x000fe2000fffe03f */
[C---:B------:R-:W-:Y:S01]  /*77e0*/  ISETP.GT.AND P2, PT, R8.reuse, 0x1, PT ;  /* 0x000000010800780c */ /* 0x040fe20003f44270 */
[----:B------:R-:W-:Y:S01]  /*77f0*/  UIADD3 UR25, UR25, 0x1, URZ ;  /* 0x0000000119197890 */ /* 0x000fe2000fffe03f */
[----:B------:R-:W-:Y:S01]  /*7800*/  VIADD R8, R8, 0xffffffff ;  /* 0xffffffff08087836 */ /* 0x000fe20000000000 */
[----:B------:R-:W-:Y:S01]  /*7810*/  UISETP.NE.AND UP1, UPT, UR10, 0x5, UPT ;  /* 0x000000050a00788c */ /* 0x000fe2000bf25270 */
[----:B------:R-:W-:Y:S01]  /*7820*/  IADD3 R7, R7, 0x40, RZ ;  /* 0x0000004007077810 */ /* 0x000fe20007ffe0ff */
[----:B------:R-:W-:Y:S01]  /*7830*/  UISETP.NE.AND UP0, UPT, UR25, 0x5, UPT ;  /* 0x000000051900788c */ /* 0x000fe2000bf05270 */
[----:B-1----:R-:W-:Y:S01]  /*7840*/  IMAD.MOV.U32 R9, RZ, RZ, R4 ;  /* 0x000000ffff097224 */ /* 0x002fe200078e0004 */
[----:B------:R-:W-:Y:S01]  /*7850*/  USEL UR6, URZ, 0x1, UP1 ;  /* 0x000000013f067887 */ /* 0x000fe20008800000 */
[----:B------:R-:W-:Y:S01]  /*7860*/  IMAD.MOV.U32 R0, RZ, RZ, R5 ;  /* 0x000000ffff007224 */ /* 0x000fe200078e0005 */
[----:B------:R-:W-:-:S02]  /*7870*/  USEL UR25, UR25, URZ, UP0 ;  /* 0x0000003f19197287 */ /* 0x000fc40008000000 */
[----:B------:R-:W-:Y:S02]  /*7880*/  USEL UR49, UR10, URZ, UP1 ;  /* 0x0000003f0a317287 */ /* 0x000fe40008800000 */
[----:B------:R-:W-:Y:S01]  /*7890*/  LOP3.LUT R23, R23, UR6, RZ, 0x3c, !PT ;  /* 0x0000000617177c12 */ /* 0x000fe2000f8e3cff */
[----:B------:R-:W-:Y:S09]  /*78a0*/  @P2 BRA `(.L_x_48) ;  /* 0xffffffd800e42947 */ /* 0x000ff2000383ffff */
.L_x_37:
[----:B------:R-:W-:-:S04]  /*78b0*/  ULOP3.LUT UR4, UR46, 0x1, URZ, 0xfc, !UPT ;  /* 0x000000012e047892 */ /* 0x000fc8000f8efc3f */
[----:B------:R-:W-:-:S06]  /*78c0*/  UISETP.NE.AND UP0, UPT, UR4, 0x3, UPT ;  /* 0x000000030400788c */ /* 0x000fcc000bf05270 */
[----:B------:R-:W-:-:S13]  /*78d0*/  PLOP3.LUT P2, PT, PT, PT, UP0, 0x80, 0x0 ;  /* 0x000000000000781c */ /* 0x000fda0003f4f008 */
[----:B------:R-:W-:Y:S05]  /*78e0*/  @!P2 BRA `(.L_x_49) ;  /* 0x000000000004a947 */ /* 0x000fea0003800000 */
[----:B------:R-:W-:Y:S01]  /*78f0*/  BPT.TRAP 0x1 ;  /* 0x000000040000795c */ /* 0x000fe20000300000 */
.L_x_49:
[----:B------:R-:W-:Y:S02]  /*7900*/  UISETP.GT.U32.AND UP0, UPT, UR46, 0x1, UPT ;  /* 0x000000012e00788c */ /* 0x000fe4000bf04070 */
[----:B------:R-:W-:-:S04]  /*7910*/  ULEA UR4, UR43, UR37, 0x3 ;  /* 0x000000252b047291 */ /* 0x000fc8000f8e183f */
[----:B------:R-:W-:Y:S01]  /*7920*/  UIADD3 UR4, UR4, 0x13a60, URZ ;  /* 0x00013a6004047890 */ /* 0x000fe2000fffe03f */
[----:B------:R-:W-:-:S03]  /*7930*/  PLOP3.LUT P2, PT, PT, PT, UP0, 0x80, 0x0 ;  /* 0x000000000000781c */ /* 0x000fc60003f4f008 */
[----:B------:R-:W-:-:S09]  /*7940*/  UPRMT UR4, URZ, 0x654, UR4 ;  /* 0x000006543f047896 */ /* 0x000fd20008000004 */
[----:B------:R-:W-:Y:S01]  /*7950*/  SYNCS.ARRIVE.TRANS64.RED.A1T0 RZ, [UR4], RZ ;  /* 0x000000ffffff79a7 */ /* 0x000fe20008100404 */
[----:B------:R-:W-:Y:S05]  /*7960*/  @P2 BRA `(.L_x_50) ;  /* 0x0000000000042947 */ /* 0x000fea0003800000 */
[----:B------:R-:W-:Y:S01]  /*7970*/  BPT.TRAP 0x1 ;  /* 0x000000040000795c */ /* 0x000fe20000300000 */
.L_x_50:
[----:B------:R-:W-:Y:S05]  /*7980*/  @!P0 BRA `(.L_x_51) ;  /* 0x0000000000048947 */ /* 0x000fea0003800000 */
[----:B------:R-:W-:Y:S01]  /*7990*/  BPT.TRAP 0x1 ;  /* 0x000000040000795c */ /* 0x000fe20000300000 */
.L_x_51:
[----:B------:R-:W-:-:S04]  /*79a0*/  ULEA UR25, UR25, UR37, 0x3 ;  /* 0x0000002519197291 */ /* 0x000fc8000f8e183f */
[----:B------:R-:W-:-:S04]  /*79b0*/  UIADD3 UR25, UR25, 0x13a28, URZ ;  /* 0x00013a2819197890 */ /* 0x000fc8000fffe03f */
[----:B------:R-:W-:-:S09]  /*79c0*/  UPRMT UR25, URZ, 0x654, UR25 ;  /* 0x000006543f197896 */ /* 0x000fd20008000019 */
[----:B------:R-:W-:Y:S01]  /*79d0*/  SYNCS.ARRIVE.TRANS64.RED.A1T0 RZ, [UR25], RZ ;  /* 0x000000ffffff79a7 */ /* 0x000fe20008100419 */
[----:B------:R-:W-:Y:S05]  /*79e0*/  @P1 BRA `(.L_x_52) ;  /* 0x0000000000041947 */ /* 0x000fea0003800000 */
[----:B------:R-:W-:Y:S01]  /*79f0*/  BPT.TRAP 0x1 ;  /* 0x000000040000795c */ /* 0x000fe20000300000 */
.L_x_52:
[----:B------:R-:W1:Y:S01]  /*7a00*/  SHFL.BFLY PT, R0, R3, 0x1, 0x1f ;  /* 0x0c201f0003007f89 */ /* 0x000e6200000e0000 */
[----:B------:R-:W-:Y:S01]  /*7a10*/  BSSY B0, `(.L_x_53) ;  /* 0x0000023000007945 */ /* 0x000fe20003800000 */
[----:B------:R-:W-:Y:S01]  /*7a20*/  IMAD.MOV.U32 R10, RZ, RZ, 0x3f800000 ;  /* 0x3f800000ff0a7424 */ /* 0x000fe200078e00ff */
[----:B------:R-:W-:Y:S01]  /*7a30*/  MOV R11, 0x7f800000 ;  /* 0x7f800000000b7802 */ /* 0x000fe20000000f00 */
[----:B------:R-:W2:Y:S01]  /*7a40*/  SHFL.BFLY PT, R7, R6, 0x1, 0x1f ;  /* 0x0c201f0006077f89 */ /* 0x000ea200000e0000 */
[----:B-1----:R-:W-:Y:S01]  /*7a50*/  FADD R0, R0, R3 ;  /* 0x0000000300007221 */ /* 0x002fe20000000000 */
[----:B--2---:R-:W-:-:S04]  /*7a60*/  FADD R15, R7, R6 ;  /* 0x00000006070f7221 */ /* 0x004fc80000000000 */
[----:B------:R-:W1:Y:S01]  /*7a70*/  SHFL.BFLY PT, R9, R0, 0x2, 0x1f ;  /* 0x0c401f0000097f89 */ /* 0x000e6200000e0000 */
[----:B------:R-:W-:-:S03]  /*7a80*/  IMAD.MOV.U32 R7, RZ, RZ, 0x3f800000 ;  /* 0x3f800000ff077424 */ /* 0x000fc600078e00ff */
[----:B------:R-:W2:Y:S01]  /*7a90*/  SHFL.BFLY PT, R20, R15, 0x2, 0x1f ;  /* 0x0c401f000f147f89 */ /* 0x000ea200000e0000 */
[C---:B-1----:R-:W-:Y:S01]  /*7aa0*/  FSETP.NE.AND P0, PT, R0.reuse, -R9, PT ;  /* 0x800000090000720b */ /* 0x042fe20003f05000 */
[----:B------:R-:W-:Y:S01]  /*7ab0*/  FADD R3, R0, R9 ;  /* 0x0000000900037221 */ /* 0x000fe20000000000 */
[----:B------:R-:W-:Y:S01]  /*7ac0*/  MOV R9, 0x7f800000 ;  /* 0x7f80000000097802 */ /* 0x000fe20000000f00 */
[----:B--2---:R-:W-:-:S10]  /*7ad0*/  FADD R8, R15, R20 ;  /* 0x000000140f087221 */ /* 0x004fd40000000000 */
[----:B------:R-:W-:Y:S05]  /*7ae0*/  @!P0 BRA `(.L_x_54) ;  /* 0x0000000000548947 */ /* 0x000fea0003800000 */
[----:B------:R-:W-:Y:S01]  /*7af0*/  VIADD R0, R3, 0x1800000 ;  /* 0x0180000003007836 */ /* 0x000fe20000000000 */
[----:B------:R-:W-:Y:S04]  /*7b00*/  BSSY B1, `(.L_x_55) ;  /* 0x000000c000017945 */ /* 0x000fe80003800000 */
[----:B------:R-:W-:-:S04]  /*7b10*/  LOP3.LUT R0, R0, 0x7f800000, RZ, 0xc0, !PT ;  /* 0x7f80000000007812 */ /* 0x000fc800078ec0ff */
[----:B------:R-:W-:-:S13]  /*7b20*/  ISETP.GT.U32.AND P0, PT, R0, 0x1ffffff, PT ;  /* 0x01ffffff0000780c */ /* 0x000fda0003f04070 */
[----:B------:R-:W-:Y:S05]  /*7b30*/  @P0 BRA `(.L_x_56) ;  /* 0x0000000000100947 */ /* 0x000fea0003800000 */
[----:B------:R-:W-:-:S07]  /*7b40*/  MOV R14, 0x7b60 ;  /* 0x00007b60000e7802 */ /* 0x000fce0000000f00 */
[----:B------:R-:W-:Y:S05]  /*7b50*/  CALL.REL.NOINC `($__internal_0_$__cuda_sm20_rcp_rn_f32_slowpath) ;  /* 0x0000004000007944 */ /* 0x000fea0003c00000 */
[----:B------:R-:W-:Y:S01]  /*7b60*/  IMAD.MOV.U32 R7, RZ, RZ, R0 ;  /* 0x000000ffff077224 */ /* 0x000fe200078e0000 */
[----:B------:R-:W-:Y:S06]  /*7b70*/  BRA `(.L_x_57) ;  /* 0x0000000000107947 */ /* 0x000fec0003800000 */
.L_x_56:
[----:B------:R-:W1:Y:S02]  /*7b80*/  MUFU.RCP R0, R3 ;  /* 0x0000000300007308 */ /* 0x000e640000001000 */
[----:B-1----:R-:W-:-:S04]  /*7b90*/  FFMA R6, R3, R0, -1 ;  /* 0xbf80000003067423 */ /* 0x002fc80000000000 */
[----:B------:R-:W-:-:S04]  /*7ba0*/  FADD.FTZ R7, -R6, -RZ ;  /* 0x800000ff06077221 */ /* 0x000fc80000010100 */
[----:B------:R-:W-:-:S07]  /*7bb0*/  FFMA R7, R0, R7, R0 ;  /* 0x0000000700077223 */ /* 0x000fce0000000000 */
.L_x_57:
[----:B------:R-:W-:Y:S05]  /*7bc0*/  BSYNC B1 ;  /* 0x0000000000017941 */ /* 0x000fea0003800000 */
.L_x_55:
[----:B------:R-:W-:Y:S01]  /*7bd0*/  FSETP.GEU.AND P0, PT, |R3|, 1.175494350822287508e-38, PT ;  /* 0x008000000300780b */ /* 0x000fe20003f0e200 */
[----:B------:R-:W-:-:S12]  /*7be0*/  ULDC UR4, c[0x0][0x600] ;  /* 0x0001800000047ab9 */ /* 0x000fd80000000800 */
[----:B------:R-:W-:-:S04]  /*7bf0*/  @!P0 FMUL R3, R3, 16777216 ;  /* 0x4b80000003038820 */ /* 0x000fc80000400000 */
[----:B------:R-:W1:Y:S02]  /*7c00*/  MUFU.LG2 R0, R3 ;  /* 0x0000000300007308 */ /* 0x000e640000000c00 */
[----:B-1----:R-:W-:-:S04]  /*7c10*/  @!P0 FADD R0, R0, -24 ;  /* 0xc1c0000000008421 */ /* 0x002fc80000000000 */
[----:B------:R-:W-:-:S04]  /*7c20*/  FMUL R11, R0, 0.69314718246459960938 ;  /* 0x3f317218000b7820 */ /* 0x000fc80000400000 */
[----:B------:R-:W-:-:S07]  /*7c30*/  FFMA R11, R4, UR4, R11 ;  /* 0x00000004040b7c23 */ /* 0x000fce000800000b */
.L_x_54:
[----:B------:R-:W-:Y:S05]  /*7c40*/  BSYNC B0 ;  /* 0x0000000000007941 */ /* 0x000fea0003800000 */
.L_x_53:
[----:B------:R-:W-:Y:S01]  /*7c50*/  FSETP.NE.AND P0, PT, R15, -R20, PT ;  /* 0x800000140f00720b */ /* 0x000fe20003f05000 */
[----:B------:R-:W-:Y:S01]  /*7c60*/  ULDC UR4, c[0x0][0x608] ;  /* 0x0001820000047ab9 */ /* 0x000fe20000000800 */
[----:B------:R-:W-:Y:S01]  /*7c70*/  BSSY B0, `(.L_x_58) ;  /* 0x000002d000007945 */ /* 0x000fe20003800000 */
[----:B------:R-:W-:-:S04]  /*7c80*/  FMUL R7, R7, UR4 ;  /* 0x0000000407077c20 */ /* 0x000fc80008400000 */
        /* <DEDUP_REMOVED lines=20> */
[----:B------:R-:W-:Y:S06]  /*7dd0*/  @!P0 BRA `(.L_x_59) ;  /* 0x0000000000588947 */ /* 0x000fec0003800000 */
[----:B------:R-:W-:Y:S01]  /*7de0*/  IADD3 R0, R8, 0x1800000, RZ ;  /* 0x0180000008007810 */ /* 0x000fe20007ffe0ff */
[----:B------:R-:W-:Y:S03]  /*7df0*/  BSSY B1, `(.L_x_60) ;  /* 0x000000d000017945 */ /* 0x000fe60003800000 */
[----:B------:R-:W-:-:S04]  /*7e00*/  LOP3.LUT R0, R0, 0x7f800000, RZ, 0xc0, !PT ;  /* 0x7f80000000007812 */ /* 0x000fc800078ec0ff */
[----:B------:R-:W-:-:S13]  /*7e10*/  ISETP.GT.U32.AND P0, PT, R0, 0x1ffffff, PT ;  /* 0x01ffffff0000780c */ /* 0x000fda0003f04070 */
[----:B------:R-:W-:Y:S05]  /*7e20*/  @P0 BRA `(.L_x_61) ;  /* 0x0000000000140947 */ /* 0x000fea0003800000 */
[----:B------:R-:W-:Y:S01]  /*7e30*/  IMAD.MOV.U32 R3, RZ, RZ, R8 ;  /* 0x000000ffff037224 */ /* 0x000fe200078e0008 */
[----:B------:R-:W-:-:S07]  /*7e40*/  MOV R14, 0x7e60 ;  /* 0x00007e60000e7802 */ /* 0x000fce0000000f00 */
[----:B------:R-:W-:Y:S05]  /*7e50*/  CALL.REL.NOINC `($__internal_0_$__cuda_sm20_rcp_rn_f32_slowpath) ;  /* 0x0000003c00407944 */ /* 0x000fea0003c00000 */
[----:B------:R-:W-:Y:S01]  /*7e60*/  IMAD.MOV.U32 R10, RZ, RZ, R0 ;  /* 0x000000ffff0a7224 */ /* 0x000fe200078e0000 */
[----:B------:R-:W-:Y:S06]  /*7e70*/  BRA `(.L_x_62) ;  /* 0x0000000000107947 */ /* 0x000fec0003800000 */
.L_x_61:
[----:B------:R-:W1:Y:S02]  /*7e80*/  MUFU.RCP R3, R8 ;  /* 0x0000000800037308 */ /* 0x000e640000001000 */
[----:B-1----:R-:W-:-:S04]  /*7e90*/  FFMA R0, R8, R3, -1 ;  /* 0xbf80000008007423 */ /* 0x002fc80000000003 */
[----:B------:R-:W-:-:S04]  /*7ea0*/  FADD.FTZ R0, -R0, -RZ ;  /* 0x800000ff00007221 */ /* 0x000fc80000010100 */
[----:B------:R-:W-:-:S07]  /*7eb0*/  FFMA R10, R3, R0, R3 ;  /* 0x00000000030a7223 */ /* 0x000fce0000000003 */
.L_x_62:
[----:B------:R-:W-:Y:S05]  /*7ec0*/  BSYNC B1 ;  /* 0x0000000000017941 */ /* 0x000fea0003800000 */
.L_x_60:
[----:B------:R-:W-:Y:S01]  /*7ed0*/  FSETP.GEU.AND P0, PT, |R8|, 1.175494350822287508e-38, PT ;  /* 0x008000000800780b */ /* 0x000fe20003f0e200 */
[----:B------:R-:W-:-:S12]  /*7ee0*/  ULDC UR4, c[0x0][0x600] ;  /* 0x0001800000047ab9 */ /* 0x000fd80000000800 */
[----:B------:R-:W-:-:S04]  /*7ef0*/  @!P0 FMUL R8, R8, 16777216 ;  /* 0x4b80000008088820 */ /* 0x000fc80000400000 */
[----:B------:R-:W1:Y:S02]  /*7f00*/  MUFU.LG2 R0, R8 ;  /* 0x0000000800007308 */ /* 0x000e640000000c00 */
[----:B-1----:R-:W-:-:S04]  /*7f10*/  @!P0 FADD R0, R0, -24 ;  /* 0xc1c0000000008421 */ /* 0x002fc80000000000 */
[----:B------:R-:W-:-:S04]  /*7f20*/  FMUL R0, R0, 0.69314718246459960938 ;  /* 0x3f31721800007820 */ /* 0x000fc80000400000 */
[----:B------:R-:W-:-:S07]  /*7f30*/  FFMA R9, R5, UR4, R0 ;  /* 0x0000000405097c23 */ /* 0x000fce0008000000 */
.L_x_59:
[----:B------:R-:W-:Y:S05]  /*7f40*/  BSYNC B0 ;  /* 0x0000000000007941 */ /* 0x000fea0003800000 */
.L_x_58:
[----:B------:R-:W-:Y:S01]  /*7f50*/  SHF.L.U32 R0, R96, 0x1f, RZ ;  /* 0x0000001f60007819 */ /* 0x000fe200000006ff */
[----:B------:R-:W-:Y:S01]  /*7f60*/  UISETP.NE.AND UP0, UPT, UR48, 0x1, UPT ;  /* 0x000000013000788c */ /* 0x000fe2000bf05270 */
[----:B------:R-:W-:Y:S01]  /*7f70*/  LOP3.LUT P0, R24, R2, 0x3, RZ, 0xc0, !PT ;  /* 0x0000000302187812 */ /* 0x000fe2000780c0ff */
[----:B------:R-:W-:Y:S01]  /*7f80*/  UISETP.NE.AND UP1, UPT, UR48, 0x2, UPT ;  /* 0x000000023000788c */ /* 0x000fe2000bf25270 */
[----:B------:R-:W1:Y:S01]  /*7f90*/  SYNCS.PHASECHK.TRANS64.TRYWAIT P1, [UR24+0x8], R0 ;  /* 0x00000800ff0075a7 */ /* 0x000e620008020158 */
[----:B------:R-:W-:Y:S02]  /*7fa0*/  ULDC UR4, c[0x0][0x608] ;  /* 0x0001820000047ab9 */ /* 0x000fe40000000800 */
[----:B------:R-:W-:-:S04]  /*7fb0*/  FMUL R10, R10, UR4 ;  /* 0x000000040a0a7c20 */ /* 0x000fc80008400000 */
[-C--:B------:R-:W-:Y:S01]  /*7fc0*/  FMUL R90, R90, R10.reuse ;  /* 0x0000000a5a5a7220 */ /* 0x080fe20000400000 */
[----:B------:R-:W-:Y:S01]  /*7fd0*/  @!UP0 ULOP3.LUT UP2, URZ, UR43, 0x2, URZ, 0xc0, !UPT ;  /* 0x000000022b3f8892 */ /* 0x000fe2000f84c03f */
[-C--:B------:R-:W-:Y:S01]  /*7fe0*/  FMUL R91, R91, R10.reuse ;  /* 0x0000000a5b5b7220 */ /* 0x080fe20000400000 */
[----:B------:R-:W-:Y:S01]  /*7ff0*/  @!UP0 ULOP3.LUT UR43, UR43, 0x1, URZ, 0xc0, !UPT ;  /* 0x000000012b2b8892 */ /* 0x000fe2000f8ec03f */
[-C--:B------:R-:W-:Y:S01]  /*8000*/  FMUL R94, R94, R10.reuse ;  /* 0x0000000a5e5e7220 */ /* 0x080fe20000400000 */
[----:B------:R-:W-:Y:S01]  /*8010*/  @!UP0 USEL UR4, URZ, 0x1, UP2 ;  /* 0x000000013f048887 */ /* 0x000fe20009000000 */
[-C--:B------:R-:W-:Y:S01]  /*8020*/  FMUL R95, R95, R10.reuse ;  /* 0x0000000a5f5f7220 */ /* 0x080fe20000400000 */
[----:B------:R-:W-:Y:S01]  /*8030*/  @!UP1 UIADD3 UR5, UR43, 0x1, URZ ;  /* 0x000000012b059890 */ /* 0x000fe2000fffe03f */
[-C--:B------:R-:W-:Y:S01]  /*8040*/  FMUL R82, R82, R10.reuse ;  /* 0x0000000a52527220 */ /* 0x080fe20000400000 */
[----:B------:R-:W-:Y:S01]  /*8050*/  @!UP0 ULOP3.LUT UR42, UR42, UR4, URZ, 0x3c, !UPT ;  /* 0x000000042a2a8292 */ /* 0x000fe2000f8e3c3f */
[-C--:B------:R-:W-:Y:S01]  /*8060*/  FMUL R83, R83, R10.reuse ;  /* 0x0000000a53537220 */ /* 0x080fe20000400000 */
[----:B------:R-:W-:Y:S01]  /*8070*/  @!UP1 UISETP.GT.U32.AND UP2, UPT, UR5, 0x1, UPT ;  /* 0x000000010500988c */ /* 0x000fe2000bf44070 */
[-C--:B------:R-:W-:Y:S01]  /*8080*/  FMUL R86, R86, R10.reuse ;  /* 0x0000000a56567220 */ /* 0x080fe20000400000 */
[----:B------:R-:W-:Y:S01]  /*8090*/  @!UP1 ULOP3.LUT UR43, UR43, 0x1, URZ, 0xc, !UPT ;  /* 0x000000012b2b9892 */ /* 0x000fe2000f8e0c3f */
[----:B------:R-:W-:Y:S01]  /*80a0*/  FMUL R87, R87, R10 ;  /* 0x0000000a57577220 */ /* 0x000fe20000400000 */
[----:B------:R-:W-:-:S04]  /*80b0*/  @!UP1 USEL UR4, URZ, 0x1, !UP2 ;  /* 0x000000013f049887 */ /* 0x000fc8000d000000 */
[----:B------:R-:W-:Y:S01]  /*80c0*/  @!UP1 ULOP3.LUT UR42, UR42, UR4, URZ, 0x3c, !UPT ;  /* 0x000000042a2a9292 */ /* 0x000fe2000f8e3c3f */
[----:B-1----:R-:W-:Y:S11]  /*80d0*/  @!P1 BRA `(.L_x_63) ;  /* 0x0000003400a89947 */ /* 0x002ff60003800000 */
.L_x_134:
[----:B------:R-:W-:Y:S04]  /*80e0*/  BSSY B0, `(.L_x_64) ;  /* 0x000001b000007945 */ /* 0x000fe80003800000 */
[----:B------:R-:W-:Y:S05]  /*80f0*/  @P0 BRA `(.L_x_65) ;  /* 0x0000000000640947 */ /* 0x000fea0003800000 */
[----:B------:R-:W2:Y:S01]  /*8100*/  LDC.64 R6, c[0x0][0x688] ;  /* 0x0001a200ff067b82 */ /* 0x000ea20000000a00 */
[----:B-1----:R-:W-:Y:S01]  /*8110*/  LOP3.LUT R0, R2, 0x60, RZ, 0xc0, !PT ;  /* 0x0000006002007812 */ /* 0x002fe200078ec0ff */
[----:B------:R-:W-:Y:S01]  /*8120*/  UIADD3 UR4, -UR40, URZ, URZ ;  /* 0x0000003f28047290 */ /* 0x000fe2000fffe13f */
[----:B------:R-:W-:Y:S01]  /*8130*/  SHF.R.U32.HI R4, RZ, 0x2, R2 ;  /* 0x00000002ff047819 */ /* 0x000fe20000011602 */
[----:B------:R-:W-:Y:S01]  /*8140*/  ULDC UR5, c[0x0][0xa10] ;  /* 0x0002840000057ab9 */ /* 0x000fe20000000800 */
[----:B------:R-:W-:Y:S01]  /*8150*/  SHF.R.U32.HI R0, RZ, 0x5, R0 ;  /* 0x00000005ff007819 */ /* 0x000fe20000011600 */
[----:B------:R-:W-:Y:S01]  /*8160*/  UIMAD UR4, UR5, UR4, UR41 ;  /* 0x00000004050472a4 */ /* 0x000fe2000f8e0229 */
[----:B------:R-:W-:Y:S02]  /*8170*/  LOP3.LUT R4, R4, 0x7, RZ, 0xc0, !PT ;  /* 0x0000000704047812 */ /* 0x000fe400078ec0ff */
[----:B------:R-:W-:Y:S01]  /*8180*/  SHF.L.U32 R3, R19, 0x6, RZ ;  /* 0x0000000613037819 */ /* 0x000fe200000006ff */
[----:B------:R-:W-:-:S05]  /*8190*/  IMAD.SHL.U32 R5, R0, 0x10, RZ ;  /* 0x0000001000057824 */ /* 0x000fca00078e00ff */
[----:B------:R-:W-:-:S05]  /*81a0*/  LOP3.LUT R4, R5, 0xfffffff0, R4, 0xe2, !PT ;  /* 0xfffffff005047812 */ /* 0x000fca00078ee204 */
[----:B------:R-:W-:Y:S02]  /*81b0*/  IMAD.IADD R5, R3, 0x1, R4 ;  /* 0x0000000103057824 */ /* 0x000fe400078e0204 */
[----:B--2---:R-:W-:-:S03]  /*81c0*/  IMAD R0, R6, UR4, R3 ;  /* 0x0000000406007c24 */ /* 0x004fc6000f8e0203 */
[----:B------:R-:W-:Y:S01]  /*81d0*/  IADD3 R6, R5, 0x8, RZ ;  /* 0x0000000805067810 */ /* 0x000fe20007ffe0ff */
[----:B------:R-:W-:Y:S01]  /*81e0*/  ULDC UR4, c[0x0][0x288] ;  /* 0x0000a20000047ab9 */ /* 0x000fe20000000800 */
[----:B------:R-:W-:Y:S01]  /*81f0*/  IMAD R3, R7, UR36, R0 ;  /* 0x0000002407037c24 */ /* 0x000fe2000f8e0200 */
[----:B------:R-:W-:Y:S02]  /*8200*/  ISETP.GE.U32.AND P0, PT, R5, UR4, PT ;  /* 0x0000000405007c0c */ /* 0x000fe4000bf06070 */
[----:B------:R-:W-:Y:S01]  /*8210*/  ISETP.GE.U32.AND P1, PT, R6, UR4, PT ;  /* 0x0000000406007c0c */ /* 0x000fe2000bf26070 */
[----:B------:R-:W-:Y:S01]  /*8220*/  ULDC.64 UR4, c[0x0][0x680] ;  /* 0x0001a00000047ab9 */ /* 0x000fe20000000a00 */
[----:B------:R-:W-:-:S04]  /*8230*/  IADD3 R0, P2, R4, R3, RZ ;  /* 0x0000000304007210 */ /* 0x000fc80007f5e0ff */
[----:B------:R-:W-:Y:S02]  /*8240*/  LEA.HI.X.SX32 R3, R3, RZ, 0x1, P2 ;  /* 0x000000ff03037211 */ /* 0x000fe400010f0eff */
[----:B------:R-:W-:-:S04]  /*8250*/  LEA R4, P2, R0, UR4, 0x2 ;  /* 0x0000000400047c11 */ /* 0x000fc8000f8410ff */
[----:B------:R-:W-:-:S05]  /*8260*/  LEA.HI.X R5, R0, UR5, R3, 0x2, P2 ;  /* 0x0000000500057c11 */ /* 0x000fca00090f1403 */
[----:B------:R2:W-:Y:S04]  /*8270*/  @!P0 STG.E desc[UR52][R4.64], R11 ;  /* 0x0000000b04008986 */ /* 0x0005e8000c101934 */
[----:B------:R2:W-:Y:S02]  /*8280*/  @!P1 STG.E desc[UR52][R4.64+0x20], R9 ;  /* 0x0000200904009986 */ /* 0x0005e4000c101934 */
.L_x_65:
[----:B------:R-:W-:Y:S05]  /*8290*/  BSYNC B0 ;  /* 0x0000000000007941 */ /* 0x000fea0003800000 */
.L_x_64:
[----:B------:R-:W-:Y:S01]  /*82a0*/  ULDC.64 UR4, c[0x0][0x730] ;  /* 0x0001cc0000047ab9 */ /* 0x000fe20000000a00 */
[-C--:B------:R-:W-:Y:S01]  /*82b0*/  FMUL R30, R74, R10.reuse ;  /* 0x0000000a4a1e7220 */ /* 0x080fe20000400000 */
[----:B------:R-:W-:Y:S01]  /*82c0*/  ISETP.NE.U32.AND P0, PT, RZ, UR4, PT ;  /* 0x00000004ff007c0c */ /* 0x000fe2000bf05070 */
[-C--:B------:R-:W-:Y:S01]  /*82d0*/  FMUL R29, R75, R10.reuse ;  /* 0x0000000a4b1d7220 */ /* 0x080fe20000400000 */
[-C--:B------:R-:W-:Y:S01]  /*82e0*/  FMUL R34, R78, R10.reuse ;  /* 0x0000000a4e227220 */ /* 0x080fe20000400000 */
[-C--:B------:R-:W-:Y:S01]  /*82f0*/  FMUL R33, R79, R10.reuse ;  /* 0x0000000a4f217220 */ /* 0x080fe20000400000 */
[----:B------:R-:W-:Y:S01]  /*8300*/  ISETP.NE.AND.EX P0, PT, RZ, UR5, PT, P0 ;  /* 0x00000005ff007c0c */ /* 0x000fe2000bf05300 */
[-C--:B------:R-:W-:Y:S01]  /*8310*/  FMUL R38, R66, R10.reuse ;  /* 0x0000000a42267220 */ /* 0x080fe20000400000 */
[-C--:B------:R-:W-:Y:S01]  /*8320*/  FMUL R37, R67, R10.reuse ;  /* 0x0000000a43257220 */ /* 0x080fe20000400000 */
[-C--:B------:R-:W-:Y:S01]  /*8330*/  FMUL R42, R70, R10.reuse ;  /* 0x0000000a462a7220 */ /* 0x080fe20000400000 */
[-C--:B------:R-:W-:Y:S01]  /*8340*/  FMUL R41, R71, R10.reuse ;  /* 0x0000000a47297220 */ /* 0x080fe20000400000 */
[-C--:B------:R-:W-:Y:S01]  /*8350*/  FMUL R46, R58, R10.reuse ;  /* 0x0000000a3a2e7220 */ /* 0x080fe20000400000 */
[-C--:B------:R-:W-:Y:S01]  /*8360*/  FMUL R45, R59, R10.reuse ;  /* 0x0000000a3b2d7220 */ /* 0x080fe20000400000 */
[-C--:B------:R-:W-:Y:S01]  /*8370*/  FMUL R50, R62, R10.reuse ;  /* 0x0000000a3e327220 */ /* 0x080fe20000400000 */
[----:B------:R-:W-:-:S05]  /*8380*/  FMUL R49, R63, R10 ;  /* 0x0000000a3f317220 */ /* 0x000fca0000400000 */
[----:B------:R-:W-:Y:S05]  /*8390*/  @P0 BRA `(.L_x_66) ;  /* 0x0000000000240947 */ /* 0x000fea0003800000 */
[----:B------:R-:W-:Y:S02]  /*83a0*/  ULDC.64 UR4, c[0x0][0x728] ;  /* 0x0001ca0000047ab9 */ /* 0x000fe40000000a00 */
[----:B------:R-:W-:-:S04]  /*83b0*/  ISETP.NE.U32.AND P0, PT, RZ, UR4, PT ;  /* 0x00000004ff007c0c */ /* 0x000fc8000bf05070 */
[----:B------:R-:W-:-:S13]  /*83c0*/  ISETP.NE.AND.EX P0, PT, RZ, UR5, PT, P0 ;  /* 0x00000005ff007c0c */ /* 0x000fda000bf05300 */
[----:B------:R-:W-:Y:S05]  /*83d0*/  @!P0 BRA `(.L_x_67) ;  /* 0x00000000000c8947 */ /* 0x000fea0003800000 */
[----:B--2---:R-:W2:Y:S02]  /*83e0*/  LDC.64 R4, c[0x0][0x728] ;  /* 0x0001ca00ff047b82 */ /* 0x004ea40000000a00 */
[----:B--2---:R3:W5:Y:S01]  /*83f0*/  LDG.E R22, desc[UR52][R4.64] ;  /* 0x0000003404167981 */ /* 0x004762000c1e1900 */
[----:B------:R-:W-:Y:S05]  /*8400*/  BRA `(.L_x_66) ;  /* 0x0000000000087947 */ /* 0x000fea0003800000 */
.L_x_67:
[----:B------:R-:W-:Y:S02]  /*8410*/  ULDC UR4, c[0x0][0x720] ;  /* 0x0001c80000047ab9 */ /* 0x000fe40000000800 */
[----:B------:R-:W-:-:S07]  /*8420*/  IMAD.U32 R22, RZ, RZ, UR4 ;  /* 0x00000004ff167e24 */ /* 0x000fce000f8e00ff */
.L_x_66:
[----:B-1----:R-:W-:-:S04]  /*8430*/  MOV R0, RZ ;  /* 0x000000ff00007202 */ /* 0x002fc80000000f00 */
[----:B------:R-:W-:-:S13]  /*8440*/  LOP3.LUT P0, RZ, R0, 0x9f, RZ, 0xc0, !PT ;  /* 0x0000009f00ff7812 */ /* 0x000fda000780c0ff */
[----:B------:R-:W-:Y:S05]  /*8450*/  @!P0 BRA `(.L_x_68) ;  /* 0x0000000000408947 */ /* 0x000fea0003800000 */
[----:B------:R-:W-:Y:S01]  /*8460*/  MOV R0, 0x0 ;  /* 0x0000000000007802 */ /* 0x000fe20000000f00 */
[----:B------:R-:W-:Y:S01]  /*8470*/  ULDC.64 UR4, c[0x4][0x70] ;  /* 0x01001c0000047ab9 */ /* 0x000fe20000000a00 */
[----:B------:R-:W-:Y:S01]  /*8480*/  ULDC.64 UR6, c[0x4][0x8] ;  /* 0x0100020000067ab9 */ /* 0x000fe20000000a00 */
[----:B--23--:R-:W-:Y:S01]  /*8490*/  IMAD.U32 R4, RZ, RZ, UR4 ;  /* 0x00000004ff047e24 */ /* 0x00cfe2000f8e00ff */
[----:B------:R1:W2:Y:S01]  /*84a0*/  LDC.64 R14, c[0x4][R0] ;  /* 0x01000000000e7b82 */ /* 0x0002a20000000a00 */
[----:B------:R-:W-:Y:S01]  /*84b0*/  MOV R5, UR5 ;  /* 0x0000000500057c02 */ /* 0x000fe20008000f00 */
[----:B------:R-:W-:Y:S01]  /*84c0*/  ULDC.64 UR4, c[0x4][0x78] ;  /* 0x01001e0000047ab9 */ /* 0x000fe20000000a00 */
[----:B------:R-:W-:Y:S01]  /*84d0*/  MOV R10, UR6 ;  /* 0x00000006000a7c02 */ /* 0x000fe20008000f00 */
[----:B------:R-:W-:Y:S01]  /*84e0*/  IMAD.U32 R6, RZ, RZ, UR4 ;  /* 0x00000004ff067e24 */ /* 0x000fe2000f8e00ff */
[----:B------:R-:W-:Y:S01]  /*84f0*/  MOV R12, 0x1 ;  /* 0x00000001000c7802 */ /* 0x000fe20000000f00 */
[----:B------:R-:W-:-:S02]  /*8500*/  IMAD.U32 R7, RZ, RZ, UR5 ;  /* 0x00000005ff077e24 */ /* 0x000fc4000f8e00ff */
[----:B------:R-:W-:Y:S02]  /*8510*/  IMAD.U32 R11, RZ, RZ, UR7 ;  /* 0x00000007ff0b7e24 */ /* 0x000fe4000f8e00ff */
[----:B------:R-:W-:Y:S02]  /*8520*/  IMAD.MOV.U32 R8, RZ, RZ, 0x70 ;  /* 0x00000070ff087424 */ /* 0x000fe400078e00ff */
[----:B-1----:R-:W-:-:S07]  /*8530*/  IMAD.MOV.U32 R13, RZ, RZ, RZ ;  /* 0x000000ffff0d7224 */ /* 0x002fce00078e00ff */
[----:B------:R-:W-:-:S07]  /*8540*/  LEPC R20, `(.L_x_68) ;  /* 0x000000001014794e */ /* 0x000fce0000000000 */
[----:B--2--5:R-:W-:Y:S05]  /*8550*/  CALL.ABS.NOINC R14 ;  /* 0x000000000e007343 */ /* 0x024fea0003c00000 */
.L_x_68:
[----:B------:R-:W-:Y:S01]  /*8560*/  MOV R0, UR48 ;  /* 0x0000003000007c02 */ /* 0x000fe20008000f00 */
[----:B------:R-:W-:-:S04]  /*8570*/  IMAD.U32 R25, RZ, RZ, UR37 ;  /* 0x00000025ff197e24 */ /* 0x000fc8000f8e00ff */
[----:B------:R-:W-:-:S04]  /*8580*/  IMAD R25, R0, 0x1100, R25 ;  /* 0x0000110000197824 */ /* 0x000fc800078e0219 */
[----:B------:R-:W-:-:S05]  /*8590*/  VIADD R26, R25, 0x10700 ;  /* 0x00010700191a7836 */ /* 0x000fca0000000000 */
        /* <DEDUP_REMOVED lines=9> */
[----:B------:R-:W-:Y:S01]  /*8630*/  IMAD.U32 R6, RZ, RZ, UR6 ;  /* 0x00000006ff067e24 */ /* 0x000fe2000f8e00ff */
[----:B------:R-:W-:Y:S01]  /*8640*/  MOV R10, UR4 ;  /* 0x00000004000a7c02 */ /* 0x000fe20008000f00 */
[----:B------:R-:W-:Y:S01]  /*8650*/  IMAD.U32 R7, RZ, RZ, UR7 ;  /* 0x00000007ff077e24 */ /* 0x000fe2000f8e00ff */
[----:B------:R-:W-:Y:S01]  /*8660*/  MOV R12, 0x1 ;  /* 0x00000001000c7802 */ /* 0x000fe20000000f00 */
[----:B------:R-:W-:-:S02]  /*8670*/  IMAD.U32 R11, RZ, RZ, UR5 ;  /* 0x00000005ff0b7e24 */ /* 0x000fc4000f8e00ff */
[----:B------:R-:W-:Y:S02]  /*8680*/  IMAD.MOV.U32 R8, RZ, RZ, 0x70 ;  /* 0x00000070ff087424 */ /* 0x000fe400078e00ff */
[----:B-1----:R-:W-:-:S07]  /*8690*/  IMAD.MOV.U32 R13, RZ, RZ, RZ ;  /* 0x000000ffff0d7224 */ /* 0x002fce00078e00ff */
[----:B------:R-:W-:-:S07]  /*86a0*/  LEPC R20, `(.L_x_69) ;  /* 0x000000001014794e */ /* 0x000fce0000000000 */
[----:B--2--5:R-:W-:Y:S05]  /*86b0*/  CALL.ABS.NOINC R14 ;  /* 0x000000000e007343 */ /* 0x024fea0003c00000 */
.L_x_69:
[C---:B------:R-:W-:Y:S01]  /*86c0*/  SHF.L.U32 R0, R2.reuse, 0x3, RZ ;  /* 0x0000000302007819 */ /* 0x040fe200000006ff */
[----:B------:R-:W-:Y:S01]  /*86d0*/  ULDC.64 UR4, c[0x0][0x730] ;  /* 0x0001cc0000047ab9 */ /* 0x000fe20000000a00 */
[----:B--23--:R-:W-:Y:S01]  /*86e0*/  IMAD.SHL.U32 R4, R2, 0x10, RZ ;  /* 0x0000001002047824 */ /* 0x00cfe200078e00ff */
[----:B------:R-:W-:Y:S01]  /*86f0*/  ISETP.NE.U32.AND P0, PT, RZ, UR4, PT ;  /* 0x00000004ff007c0c */ /* 0x000fe2000bf05070 */
[----:B------:R-:W-:Y:S01]  /*8700*/  ULDC UR4, c[0x0][0x720] ;  /* 0x0001c80000047ab9 */ /* 0x000fe20000000800 */
[----:B------:R-:W-:Y:S02]  /*8710*/  LOP3.LUT R3, R0, 0x300, RZ, 0xc0, !PT ;  /* 0x0000030000037812 */ /* 0x000fe400078ec0ff */
[----:B------:R-:W-:Y:S02]  /*8720*/  LOP3.LUT R0, R2, 0x7f, RZ, 0xc0, !PT ;  /* 0x0000007f02007812 */ /* 0x000fe400078ec0ff */
[----:B------:R-:W-:Y:S01]  /*8730*/  SHF.R.U32.HI R6, RZ, 0x1, R2 ;  /* 0x00000001ff067819 */ /* 0x000fe20000011602 */
[----:B------:R-:W-:Y:S01]  /*8740*/  IMAD R3, R24, 0x10, R3 ;  /* 0x0000001018037824 */ /* 0x000fe200078e0203 */
[----:B------:R-:W-:-:S02]  /*8750*/  LOP3.LUT R5, R4, 0x40, RZ, 0xc0, !PT ;  /* 0x0000004004057812 */ /* 0x000fc400078ec0ff */
[----:B------:R-:W-:Y:S02]  /*8760*/  ISETP.NE.AND.EX P0, PT, RZ, UR5, PT, P0 ;  /* 0x00000005ff007c0c */ /* 0x000fe4000bf05300 */
[----:B------:R-:W-:Y:S02]  /*8770*/  IADD3 R0, R0, 0x1f, RZ ;  /* 0x0000001f00007810 */ /* 0x000fe40007ffe0ff */
[----:B------:R-:W-:Y:S01]  /*8780*/  LOP3.LUT R5, R5, 0x8, R6, 0xf8, !PT ;  /* 0x0000000805057812 */ /* 0x000fe200078ef806 */
[----:B------:R-:W-:Y:S01]  /*8790*/  IMAD.SHL.U32 R6, R2, 0x2, RZ ;  /* 0x0000000202067824 */ /* 0x000fe200078e00ff */
[----:B-----5:R-:W-:Y:S02]  /*87a0*/  FSEL R51, R22, UR4, !P0 ;  /* 0x0000000416337c08 */ /* 0x020fe4000c000000 */
[----:B------:R-:W-:Y:S02]  /*87b0*/  ISETP.GT.U32.AND P0, PT, R0, 0x3e, PT ;  /* 0x0000003e0000780c */ /* 0x000fe40003f04070 */
[----:B------:R-:W-:Y:S01]  /*87c0*/  LOP3.LUT R5, R5, 0x8, R6, 0x78, !PT ;  /* 0x0000000805057812 */ /* 0x000fe200078e7806 */
[-C--:B------:R-:W-:Y:S01]  /*87d0*/  FMUL R0, R88, R51.reuse ;  /* 0x0000003358007220 */ /* 0x080fe20000400000 */
[----:B------:R-:W-:Y:S01]  /*87e0*/  LOP3.LUT R4, R4, 0x80, RZ, 0xc0, !PT ;  /* 0x0000008004047812 */ /* 0x000fe200078ec0ff */
[-C--:B------:R-:W-:Y:S01]  /*87f0*/  FMUL R6, R92, R51.reuse ;  /* 0x000000335c067220 */ /* 0x080fe20000400000 */
[-C--:B------:R-:W-:Y:S01]  /*8800*/  FMUL R7, R93, R51.reuse ;  /* 0x000000335d077220 */ /* 0x080fe20000400000 */
[----:B------:R-:W-:Y:S01]  /*8810*/  FMUL R8, R94, R51 ;  /* 0x000000335e087220 */ /* 0x000fe20000400000 */
[----:B------:R-:W-:Y:S01]  /*8820*/  IADD3 R10, R5, R3, R4 ;  /* 0x00000003050a7210 */ /* 0x000fe20007ffe004 */
[-C--:B------:R-:W-:Y:S01]  /*8830*/  FMUL R3, R89, R51.reuse ;  /* 0x0000003359037220 */ /* 0x080fe20000400000 */
[-C--:B------:R-:W-:Y:S01]  /*8840*/  FMUL R4, R90, R51.reuse ;  /* 0x000000335a047220 */ /* 0x080fe20000400000 */
[-C--:B------:R-:W-:Y:S01]  /*8850*/  FMUL R5, R91, R51.reuse ;  /* 0x000000335b057220 */ /* 0x080fe20000400000 */
[----:B------:R-:W-:Y:S01]  /*8860*/  FMUL R9, R95, R51 ;  /* 0x000000335f097220 */ /* 0x000fe20000400000 */
[----:B------:R-:W-:-:S02]  /*8870*/  IMAD R26, R10, 0x2, R26 ;  /* 0x000000020a1a7824 */ /* 0x000fc400078e021a */
        /* <DEDUP_REMOVED lines=33> */
[----:B------:R-:W-:Y:S01]  /*8a90*/  IMAD R10, R10, 0x2, R25 ;  /* 0x000000020a0a7824 */ /* 0x000fe200078e0219 */
[----:B------:R-:W-:-:S02]  /*8aa0*/  F2FP.F16.F32.PACK_AB R53, R5, R4 ;  /* 0x000000040535723e */ /* 0x000fc400000000ff */
[----:B------:R-:W-:Y:S02]  /*8ab0*/  F2FP.F16.F32.PACK_AB R54, R7, R6 ;  /* 0x000000060736723e */ /* 0x000fe400000000ff */
[----:B------:R-:W-:Y:S01]  /*8ac0*/  F2FP.F16.F32.PACK_AB R55, R9, R8 ;  /* 0x000000080937723e */ /* 0x000fe200000000ff */
[----:B------:R-:W-:Y:S06]  /*8ad0*/  @P0 BRA `(.L_x_70) ;  /* 0x0000000000040947 */ /* 0x000fec0003800000 */
[----:B------:R-:W-:-:S04]  /*8ae0*/  DEPBAR.LE SB0, 0x1 ;  /* 0x000080400000791a */ /* 0x000fc80000000000 */
.L_x_70:
[----:B------:R-:W-:Y:S05]  /*8af0*/  WARPSYNC.ALL ;  /* 0x0000000000007948 */ /* 0x000fea0003800000 */
[----:B------:R-:W-:Y:S01]  /*8b00*/  BAR.SYNC.DEFER_BLOCKING 0x1, 0x80 ;  /* 0x0042000000007b1d */ /* 0x000fe20000010000 */
[----:B------:R-:W-:Y:S02]  /*8b10*/  F2FP.F16.F32.PACK_AB R13, R13, R14 ;  /* 0x0000000e0d0d723e */ /* 0x000fe400000000ff */
[----:B------:R-:W-:Y:S02]  /*8b20*/  F2FP.F16.F32.PACK_AB R14, R15, R20 ;  /* 0x000000140f0e723e */ /* 0x000fe400000000ff */
[----:B------:R-:W-:Y:S01]  /*8b30*/  F2FP.F16.F32.PACK_AB R12, R11, R12 ;  /* 0x0000000c0b0c723e */ /* 0x000fe200000000ff */
[----:B------:R-:W-:Y:S01]  /*8b40*/  BSSY B0, `(.L_x_71) ;  /* 0x0000018000007945 */ /* 0x000fe20003800000 */
[----:B------:R-:W-:Y:S01]  /*8b50*/  F2FP.F16.F32.PACK_AB R15, R21, R24 ;  /* 0x00000018150f723e */ /* 0x000fe200000000ff */
[----:B------:R1:W-:Y:S01]  /*8b60*/  STSM.16.M88.4 [R10+0x10700], R52 ;  /* 0x010700340a007844 */ /* 0x0003e20000000200 */
[----:B------:R-:W-:Y:S01]  /*8b70*/  @!PT LDS RZ, [RZ] ;  /* 0x00000000fffff984 */ /* 0x000fe20000000800 */
[----:B------:R-:W-:Y:S01]  /*8b80*/  @!PT LDS RZ, [RZ] ;  /* 0x00000000fffff984 */ /* 0x000fe20000000800 */
[----:B------:R-:W-:Y:S01]  /*8b90*/  @!PT LDS RZ, [RZ] ;  /* 0x00000000fffff984 */ /* 0x000fe20000000800 */
[----:B------:R-:W-:Y:S01]  /*8ba0*/  @!PT LDS RZ, [RZ] ;  /* 0x00000000fffff984 */ /* 0x000fe20000000800 */
[----:B------:R2:W-:Y:S06]  /*8bb0*/  MEMBAR.ALL.CTA ;  /* 0x0000000000007992 */ /* 0x0005ec0000008000 */
[----:B--2---:R-:W2:Y:S02]  /*8bc0*/  FENCE.VIEW.ASYNC.S ;  /* 0x00000000000073c6 */ /* 0x004ea40000000000 */
[----:B--2---:R-:W-:Y:S06]  /*8bd0*/  BAR.SYNC.DEFER_BLOCKING 0x1, 0x80 ;  /* 0x0042000000007b1d */ /* 0x004fec0000010000 */
[----:B------:R-:W-:Y:S05]  /*8be0*/  @P0 BRA `(.L_x_72) ;  /* 0x0000000000340947 */ /* 0x000fea0003800000 */
[----:B------:R-:W-:Y:S01]  /*8bf0*/  R2UR UR34, R19 ;  /* 0x00000000132272ca */ /* 0x000fe200000e0000 */
[----:B------:R-:W-:Y:S01]  /*8c00*/  UIADD3 UR35, -UR40, URZ, URZ ;  /* 0x0000003f28237290 */ /* 0x000fe2000fffe13f */
[----:B------:R-:W-:Y:S01]  /*8c10*/  R2UR UR32, R25 ;  /* 0x00000000192072ca */ /* 0x000fe200000e0000 */
[----:B------:R-:W-:Y:S01]  /*8c20*/  UIADD3 UR6, UP0, UR50, 0x670, URZ ;  /* 0x0000067032067890 */ /* 0x000fe2000ff1e03f */
[----:B------:R-:W-:Y:S01]  /*8c30*/  ULDC UR4, c[0x0][0xa10] ;  /* 0x0002840000047ab9 */ /* 0x000fe20000000800 */
[----:B------:R-:W-:Y:S01]  /*8c40*/  UMOV UR33, URZ ;  /* 0x0000003f00217c82 */ /* 0x000fe20008000000 */
[----:B------:R-:W-:Y:S02]  /*8c50*/  UIMAD UR35, UR4, UR35, UR41 ;  /* 0x00000023042372a4 */ /* 0x000fe4000f8e0229 */
[----:B------:R-:W-:-:S05]  /*8c60*/  UIADD3.X UR7, URZ, UR51, URZ, UP0, !UPT ;  /* 0x000000333f077290 */ /* 0x000fca00087fe43f */
[----:B------:R-:W-:Y:S02]  /*8c70*/  USHF.L.U32 UR34, UR34, 0x6, URZ ;  /* 0x0000000622227899 */ /* 0x000fe4000800063f */
[----:B------:R-:W-:-:S09]  /*8c80*/  UIADD3 UR32, UR32, 0x10700, URZ ;  /* 0x0001070020207890 */ /* 0x000fd2000fffe03f */
[----:B------:R2:W-:Y:S01]  /*8c90*/  UTMASTG.4D [UR32], [UR6] ;  /* 0x00000020060073b5 */ /* 0x0005e20008018000 */
[----:B------:R0:W-:Y:S01]  /*8ca0*/  UTMACMDFLUSH ;  /* 0x00000000000079b7 */ /* 0x0001e20000000000 */
[----:B--2---:R-:W-:-:S04]  /*8cb0*/  DEPBAR.LE SB0, 0x1 ;  /* 0x000080400000791a */ /* 0x004fc80000000000 */
.L_x_72:
[----:B------:R-:W-:Y:S05]  /*8cc0*/  BSYNC B0 ;  /* 0x0000000000007941 */ /* 0x000fea0003800000 */
.L_x_71:
        /* <DEDUP_REMOVED lines=12> */
[----:B---3--:R-:W3:Y:S02]  /*8d90*/  FENCE.VIEW.ASYNC.S ;  /* 0x00000000000073c6 */ /* 0x008ee40000000000 */
[----:B---3--:R-:W-:Y:S06]  /*8da0*/  BAR.SYNC.DEFER_BLOCKING 0x1, 0x80 ;  /* 0x0042000000007b1d */ /* 0x008fec0000010000 */
[----:B------:R-:W-:Y:S05]  /*8db0*/  @P0 BRA `(.L_x_74) ;  /* 0x0000000000340947 */ /* 0x000fea0003800000 */
[----:B------:R-:W-:Y:S01]  /*8dc0*/  R2UR UR34, R19 ;  /* 0x00000000132272ca */ /* 0x000fe200000e0000 */
[----:B------:R-:W-:Y:S01]  /*8dd0*/  UIADD3 UR35, -UR40, URZ, URZ ;  /* 0x0000003f28237290 */ /* 0x000fe2000fffe13f */
[----:B------:R-:W-:Y:S01]  /*8de0*/  R2UR UR32, R25 ;  /* 0x00000000192072ca */ /* 0x000fe200000e0000 */
[----:B------:R-:W-:Y:S01]  /*8df0*/  UIADD3 UR6, UP0, UR50, 0x670, URZ ;  /* 0x0000067032067890 */ /* 0x000fe2000ff1e03f */
[----:B------:R-:W-:Y:S01]  /*8e00*/  ULDC UR4, c[0x0][0xa10] ;  /* 0x0002840000047ab9 */ /* 0x000fe20000000800 */
[----:B------:R-:W-:Y:S01]  /*8e10*/  UMOV UR33, 0x10 ;  /* 0x0000001000217882 */ /* 0x000fe20000000000 */
[----:B------:R-:W-:Y:S02]  /*8e20*/  UIMAD UR35, UR4, UR35, UR41 ;  /* 0x00000023042372a4 */ /* 0x000fe4000f8e0229 */
[----:B------:R-:W-:-:S05]  /*8e30*/  UIADD3.X UR7, URZ, UR51, URZ, UP0, !UPT ;  /* 0x000000333f077290 */ /* 0x000fca00087fe43f */
[----:B------:R-:W-:Y:S02]  /*8e40*/  USHF.L.U32 UR34, UR34, 0x6, URZ ;  /* 0x0000000622227899 */ /* 0x000fe4000800063f */
[----:B------:R-:W-:-:S09]  /*8e50*/  UIADD3 UR32, UR32, 0x10f00, URZ ;  /* 0x00010f0020207890 */ /* 0x000fd2000fffe03f */
[----:B------:R3:W-:Y:S01]  /*8e60*/  UTMASTG.4D [UR32], [UR6] ;  /* 0x00000020060073b5 */ /* 0x0007e20008018000 */
[----:B------:R0:W-:Y:S01]  /*8e70*/  UTMACMDFLUSH ;  /* 0x00000000000079b7 */ /* 0x0001e20000000000 */
[----:B---3--:R-:W-:-:S04]  /*8e80*/  DEPBAR.LE SB0, 0x1 ;  /* 0x000080400000791a */ /* 0x008fc80000000000 */
.L_x_74:
[----:B------:R-:W-:Y:S05]  /*8e90*/  BSYNC B0 ;  /* 0x0000000000007941 */ /* 0x000fea0003800000 */
.L_x_73:
[----:B------:R-:W-:Y:S01]  /*8ea0*/  BAR.SYNC.DEFER_BLOCKING 0x1, 0x80 ;  /* 0x0042000000007b1d */ /* 0x000fe20000010000 */
[----:B------:R-:W-:Y:S02]  /*8eb0*/  F2FP.F16.F32.PACK_AB R37, R37, R38 ;  /* 0x000000262525723e */ /* 0x000fe400000000ff */
[----:B------:R-:W-:Y:S02]  /*8ec0*/  F2FP.F16.F32.PACK_AB R38, R39, R40 ;  /* 0x000000282726723e */ /* 0x000fe400000000ff */
[----:B------:R-:W-:Y:S01]  /*8ed0*/  F2FP.F16.F32.PACK_AB R36, R35, R36 ;  /* 0x000000242324723e */ /* 0x000fe200000000ff */
[----:B------:R-:W-:Y:S01]  /*8ee0*/  BSSY B0, `(.L_x_75) ;  /* 0x0000019000007945 */ /* 0x000fe20003800000 */
[----:B------:R-:W-:Y:S01]  /*8ef0*/  F2FP.F16.F32.PACK_AB R39, R41, R42 ;  /* 0x0000002a2927723e */ /* 0x000fe200000000ff */
[----:B------:R3:W-:Y:S01]  /*8f00*/  STSM.16.M88.4 [R26], R28 ;  /* 0x0000001c1a007844 */ /* 0x0007e20000000200 */
[----:B------:R-:W-:Y:S01]  /*8f10*/  @!PT LDS RZ, [RZ] ;  /* 0x00000000fffff984 */ /* 0x000fe20000000800 */
[----:B------:R-:W-:Y:S01]  /*8f20*/  @!PT LDS RZ, [RZ] ;  /* 0x00000000fffff984 */ /* 0x000fe20000000800 */
[----:B------:R-:W-:Y:S01]  /*8f30*/  @!PT LDS RZ, [RZ] ;  /* 0x00000000fffff984 */ /* 0x000fe20000000800 */
[----:B------:R-:W-:Y:S01]  /*8f40*/  @!PT LDS RZ, [RZ] ;  /* 0x00000000fffff984 */ /* 0x000fe20000000800 */
[----:B------:R4:W-:Y:S06]  /*8f50*/  MEMBAR.ALL.CTA ;  /* 0x0000000000007992 */ /* 0x0009ec0000008000 */
[----:B----4-:R-:W4:Y:S02]  /*8f60*/  FENCE.VIEW.ASYNC.S ;  /* 0x00000000000073c6 */ /* 0x010f240000000000 */
[----:B----4-:R-:W-:Y:S06]  /*8f70*/  BAR.SYNC.DEFER_BLOCKING 0x1, 0x80 ;  /* 0x0042000000007b1d */ /* 0x010fec0000010000 */
        /* <DEDUP_REMOVED lines=8> */
[----:B------:R-:W-:Y:S01]  /*9000*/  UIADD3.X UR7, URZ, UR51, URZ, UP0, !UPT ;  /* 0x000000333f077290 */ /* 0x000fe200087fe43f */
[----:B------:R-:W-:-:S04]  /*9010*/  UMOV UR12, UR36 ;  /* 0x00000024000c7c82 */ /* 0x000fc80008000000 */
[----:B------:R-:W-:Y:S02]  /*9020*/  USHF.L.U32 UR10, UR10, 0x6, URZ ;  /* 0x000000060a0a7899 */ /* 0x000fe4000800063f */
[----:B------:R-:W-:-:S09]  /*9030*/  UIADD3 UR8, UR8, 0x10700, URZ ;  /* 0x0001070008087890 */ /* 0x000fd2000fffe03f */
[----:B------:R4:W-:Y:S01]  /*9040*/  UTMASTG.4D [UR8], [UR6] ;  /* 0x00000008060073b5 */ /* 0x0009e20008018000 */
[----:B------:R0:W-:Y:S01]  /*9050*/  UTMACMDFLUSH ;  /* 0x00000000000079b7 */ /* 0x0001e20000000000 */
[----:B----4-:R-:W-:-:S04]  /*9060*/  DEPBAR.LE SB0, 0x1 ;  /* 0x000080400000791a */ /* 0x010fc80000000000 */
.L_x_76:
[----:B------:R-:W-:Y:S05]  /*9070*/  BSYNC B0 ;  /* 0x0000000000007941 */ /* 0x000fea0003800000 */
.L_x_75:
        /* <DEDUP_REMOVED lines=12> */
[----:B-----5:R-:W5:Y:S02]  /*9140*/  FENCE.VIEW.ASYNC.S ;  /* 0x00000000000073c6 */ /* 0x020f640000000000 */
[----:B-----5:R-:W-:Y:S06]  /*9150*/  BAR.SYNC.DEFER_BLOCKING 0x1, 0x80 ;  /* 0x0042000000007b1d */ /* 0x020fec0000010000 */
        /* <DEDUP_REMOVED lines=14> */
[----:B-1----:R-:W-:-:S04]  /*9240*/  DEPBAR.LE SB0, 0x1 ;  /* 0x000080400000791a */ /* 0x002fc80000000000 */
.L_x_78:
[----:B------:R-:W-:Y:S05]  /*9250*/  BSYNC B0 ;  /* 0x0000000000007941 */ /* 0x000fea0003800000 */
.L_x_77:
[----:B------:R-:W-:Y:S06]  /*9260*/  BAR.SYNC.DEFER_BLOCKING 0x1, 0x80 ;  /* 0x0042000000007b1d */ /* 0x000fec0000010000 */
[----:B------:R-:W-:Y:S01]  /*9270*/  BSSY B0, `(.L_x_79) ;  /* 0x0000017000007945 */ /* 0x000fe20003800000 */
[----:B------:R1:W-:Y:S01]  /*9280*/  STSM.16.M88.4 [R26], R44 ;  /* 0x0000002c1a007844 */ /* 0x0003e20000000200 */
        /* <DEDUP_REMOVED lines=19> */
[----:B------:R1:W-:Y:S02]  /*93c0*/  UTMASTG.4D [UR8], [UR6] ;  /* 0x00000008060073b5 */ /* 0x0003e40008018000 */
[----:B-1----:R0:W-:Y:S02]  /*93d0*/  UTMACMDFLUSH ;  /* 0x00000000000079b7 */ /* 0x0021e40000000000 */
.L_x_80:
[----:B------:R-:W-:Y:S05]  /*93e0*/  BSYNC B0 ;  /* 0x0000000000007941 */ /* 0x000fea0003800000 */
.L_x_79:
[----:B------:R-:W-:Y:S01]  /*93f0*/  ULEA UR4, UR48, 0xfffffff8, 0x3 ;  /* 0xfffffff830047891 */ /* 0x000fe2000f8e183f */
[----:B------:R-:W-:-:S04]  /*9400*/  DEPBAR.LE SB0, 0x0 ;  /* 0x000080000000791a */ /* 0x000fc80000000000 */
[----:B------:R-:W-:Y:S01]  /*9410*/  ULOP3.LUT UR4, UR4, 0x8, URZ, 0xc0, !UPT ;  /* 0x0000000804047892 */ /* 0x000fe2000f8ec03f */
[----:B------:R-:W-:-:S03]  /*9420*/  LOP3.LUT R96, R96, 0x1, RZ, 0x3c, !PT ;  /* 0x0000000160607812 */ /* 0x000fc600078e3cff */
[----:B------:R-:W-:-:S06]  /*9430*/  ULOP3.LUT UR4, UR4, 0x18, URZ, 0x3c, !UPT ;  /* 0x0000001804047892 */ /* 0x000fcc000f8e3c3f */
[----:B------:R-:W-:Y:S01]  /*9440*/  MOV R0, UR4 ;  /* 0x0000000400007c02 */ /* 0x000fe20008000f00 */
[----:B------:R-:W-:Y:S02]  /*9450*/  ULDC UR4, c[0x0][0xc] ;  /* 0x0000030000047ab9 */ /* 0x000fe40000000800 */
[----:B------:R-:W-:Y:S01]  /*9460*/  VIADD R17, R17, UR4 ;  /* 0x0000000411117c36 */ /* 0x000fe20008000000 */
[----:B------:R-:W-:Y:S01]  /*9470*/  ULDC UR4, c[0x0][0xa00] ;  /* 0x0002800000047ab9 */ /* 0x000fe20000000800 */
[----:B------:R1:W-:Y:S03]  /*9480*/  SYNCS.ARRIVE.TRANS64.A1T0 RZ, [R0+UR37+0x13a90], RZ ;  /* 0x013a90ff00ff79a7 */ /* 0x0003e60008100025 */
[----:B------:R-:W-:-:S13]  /*9490*/  ISETP.GE.AND P0, PT, R17, UR4, PT ;  /* 0x0000000411007c0c */ /* 0x000fda000bf06270 */
[----:B-1----:R-:W-:Y:S05]  /*94a0*/  @!P0 BRA `(.L_x_81) ;  /* 0xffffff7800548947 */ /* 0x002fea000383ffff */
[----:B------:R-:W-:Y:S05]  /*94b0*/  EXIT ;  /* 0x000000000000794d */ /* 0x000fea0003800000 */
.L_x_6:
[----:B------:R-:W-:-:S08]  /*94c0*/  NOP ;  /* 0x0000000000007918 */ /* 0x000fd00000000000 */
[----:B------:R-:W2:-:S00]  /*94d0*/  USETMAXREG.DEALLOC.CTAPOOL 0x18 ;  /* 0x00000018000079c8 */ /* 0x000e8000080e0500 */
[----:B------:R-:W-:-:S13]  /*94e0*/  PLOP3.LUT P3, PT, PT, PT, UP0, 0x80, 0x0 ;  /* 0x000000000000781c */ /* 0x000fda0003f6f008 */
[----:B--2---:R-:W-:Y:S05]  /*94f0*/  @!P3 BRA `(.L_x_82) ;  /* 0x0000000800e4b947 */ /* 0x004fea0003800000 */
[----:B------:R-:W-:-:S13]  /*9500*/  PLOP3.LUT P2, PT, PT, PT, UP1, 0x80, 0x0 ;  /* 0x000000000000781c */ /* 0x000fda0003f4f018 */
[----:B-1----:R-:W-:Y:S05]  /*9510*/  @P2 EXIT ;  /* 0x000000000000294d */ /* 0x002fea0003800000 */
[----:B------:R-:W-:Y:S02]  /*9520*/  ULDC UR4, c[0x0][0xa00] ;  /* 0x0002800000047ab9 */ /* 0x000fe40000000800 */
[----:B------:R-:W-:-:S13]  /*9530*/  ISETP.GE.AND P2, PT, R17, UR4, PT ;  /* 0x0000000411007c0c */ /* 0x000fda000bf46270 */
[----:B------:R-:W-:Y:S05]  /*9540*/  @P2 EXIT ;  /* 0x000000000000294d */ /* 0x000fea0003800000 */
[----:B------:R-:W-:Y:S01]  /*9550*/  LOP3.LUT P2, RZ, R2, 0x1f, RZ, 0xc0, !PT ;  /* 0x0000001f02ff7812 */ /* 0x000fe2000784c0ff */
[----:B------:R-:W-:Y:S01]  /*9560*/  BSSY B0, `(.L_x_83) ;  /* 0x00000b1000007945 */ /* 0x000fe20003800000 */
[----:B------:R-:W-:Y:S01]  /*9570*/  IMAD.MOV.U32 R4, RZ, RZ, 0x1 ;  /* 0x00000001ff047424 */ /* 0x000fe200078e00ff */
[----:B------:R-:W-:Y:S01]  /*9580*/  MOV R0, RZ ;  /* 0x000000ff00007202 */ /* 0x000fe20000000f00 */
[----:B------:R-:W-:Y:S01]  /*9590*/  IMAD.MOV.U32 R5, RZ, RZ, 0x1 ;  /* 0x00000001ff057424 */ /* 0x000fe200078e00ff */
[----:B------:R-:W-:Y:S01]  /*95a0*/  PLOP3.LUT P0, PT, P2, P0, PT, 0x2a, 0x0 ;  /* 0x000000000000781c */ /* 0x000fe20001700572 */
[----:B------:R-:W-:Y:S01]  /*95b0*/  ULOP3.LUT UR22, UR46, 0x2, URZ, 0xfc, !UPT ;  /* 0x000000022e167892 */ /* 0x000fe2000f8efc3f */
[----:B------:R-:W-:Y:S01]  /*95c0*/  ULDC UR23, c[0x0][0xc] ;  /* 0x0000030000177ab9 */ /* 0x000fe20000000800 */
[----:B------:R-:W-:Y:S01]  /*95d0*/  ULDC.64 UR20, c[0x0][0x198] ;  /* 0x0000660000147ab9 */ /* 0x000fe20000000a00 */
[----:B------:R-:W-:-:S09]  /*95e0*/  ULDC UR24, c[0x0][0xa00] ;  /* 0x0002800000187ab9 */ /* 0x000fd20000000800 */
.L_x_98:
[----:B------:R-:W1:Y:S01]  /*95f0*/  LDC R6, c[0x0][0xa04] ;  /* 0x00028100ff067b82 */ /* 0x000e620000000800 */
[----:B------:R-:W-:Y:S01]  /*9600*/  IMAD.MOV.U32 R7, RZ, RZ, R17 ;  /* 0x000000ffff077224 */ /* 0x000fe200078e0011 */
[----:B------:R-:W-:-:S06]  /*9610*/  UMOV UR4, 0xffffffff ;  /* 0xffffffff00047882 */ /* 0x000fcc0000000000 */
[----:B------:R-:W2:Y:S08]  /*9620*/  LDC R10, c[0x0][0xa10] ;  /* 0x00028400ff0a7b82 */ /* 0x000eb00000000800 */
[----:B------:R-:W3:Y:S01]  /*9630*/  LDC R13, c[0x0][0xa1c] ;  /* 0x00028700ff0d7b82 */ /* 0x000ee20000000800 */
[----:B-1----:R-:W-:Y:S02]  /*9640*/  ISETP.NE.AND P2, PT, R6, 0x1, PT ;  /* 0x000000010600780c */ /* 0x002fe40003f45270 */
[----:B--2---:R-:W-:-:S11]  /*9650*/  ISETP.NE.AND P3, PT, R10, 0x1, PT ;  /* 0x000000010a00780c */ /* 0x004fd60003f65270 */
[----:B------:R-:W1:Y:S01]  /*9660*/  @P2 LDC.64 R8, c[0x0][0xa08] ;  /* 0x00028200ff082b82 */ /* 0x000e620000000a00 */
[----:B---3--:R-:W-:-:S07]  /*9670*/  ISETP.NE.AND P4, PT, R13, 0x1, PT ;  /* 0x000000010d00780c */ /* 0x008fce0003f85270 */
[----:B------:R-:W2:Y:S08]  /*9680*/  @P3 LDC R12, c[0x0][0xa14] ;  /* 0x00028500ff0c3b82 */ /* 0x000eb00000000800 */
[----:B------:R-:W3:Y:S08]  /*9690*/  @P3 LDC R11, c[0x0][0xa18] ;  /* 0x00028600ff0b3b82 */ /* 0x000ef00000000800 */
[----:B------:R-:W4:Y:S01]  /*96a0*/  @P4 LDC.64 R2, c[0x0][0xa20] ;  /* 0x00028800ff024b82 */ /* 0x000f220000000a00 */
[----:B-1----:R-:W-:-:S05]  /*96b0*/  @P2 IMAD.HI.U32 R8, R17, R8, RZ ;  /* 0x0000000811082227 */ /* 0x002fca00078e00ff */
[----:B------:R-:W-:-:S04]  /*96c0*/  @P2 SHF.R.U32.HI R7, RZ, R9, R8 ;  /* 0x00000009ff072219 */ /* 0x000fc80000011608 */
[----:B------:R-:W-:Y:S01]  /*96d0*/  MOV R9, R7 ;  /* 0x0000000700097202 */ /* 0x000fe20000000f00 */
[----:B--2---:R-:W-:-:S05]  /*96e0*/  @P3 IMAD.HI.U32 R8, R7, R12, RZ ;  /* 0x0000000c07083227 */ /* 0x004fca00078e00ff */
[----:B---3--:R-:W-:-:S05]  /*96f0*/  @P3 SHF.R.U32.HI R9, RZ, R11, R8 ;  /* 0x0000000bff093219 */ /* 0x008fca0000011608 */
[----:B----4-:R-:W-:-:S04]  /*9700*/  @P4 IMAD.HI.U32 R8, R9, R2, RZ ;  /* 0x0000000209084227 */ /* 0x010fc800078e00ff */
[----:B------:R-:W-:Y:S01]  /*9710*/  IMAD.MOV.U32 R2, RZ, RZ, R9 ;  /* 0x000000ffff027224 */ /* 0x000fe200078e0009 */
[----:B------:R-:W-:Y:S02]  /*9720*/  @P4 SHF.R.U32.HI R2, RZ, R3, R8 ;  /* 0x00000003ff024219 */ /* 0x000fe40000011608 */
[----:B------:R-:W-:-:S03]  /*9730*/  IADD3 R3, -R9, RZ, RZ ;  /* 0x000000ff09037210 */ /* 0x000fc60007ffe1ff */
[----:B------:R-:W-:Y:S02]  /*9740*/  IMAD.MOV R2, RZ, RZ, -R2 ;  /* 0x000000ffff027224 */ /* 0x000fe400078e0a02 */
[----:B------:R-:W-:Y:S02]  /*9750*/  IMAD R10, R10, R3, R7 ;  /* 0x000000030a0a7224 */ /* 0x000fe400078e0207 */
[----:B------:R-:W-:Y:S01]  /*9760*/  IMAD R2, R13, R2, R9 ;  /* 0x000000020d027224 */ /* 0x000fe200078e0209 */
[----:B------:R-:W-:Y:S06]  /*9770*/  BRA.DIV UR4, `(.L_x_84) ;  /* 0x0000002204187947 */ /* 0x000fec000b800000 */
[----:B------:R-:W-:-:S13]  /*9780*/  ELECT P6, URZ, PT ;  /* 0x00000000003f782f */ /* 0x000fda00038c0000 */
.L_x_137:
[----:B------:R-:W-:Y:S01]  /*9790*/  IMAD.MOV R3, RZ, RZ, -R7 ;  /* 0x000000ffff037224 */ /* 0x000fe200078e0a07 */
[----:B------:R-:W-:Y:S03]  /*97a0*/  BSSY B1, `(.L_x_85) ;  /* 0x000003f000017945 */ /* 0x000fe60003800000 */
[----:B------:R-:W-:Y:S01]  /*97b0*/  IMAD R3, R6, R3, R17 ;  /* 0x0000000306037224 */ /* 0x000fe200078e0211 */
[----:B------:R-:W-:-:S03]  /*97c0*/  MOV R6, RZ ;  /* 0x000000ff00067202 */ /* 0x000fc60000000f00 */
[----:B------:R-:W-:Y:S01]  /*97d0*/  IMAD.SHL.U32 R3, R3, 0x80, RZ ;  /* 0x0000008003037824 */ /* 0x000fe200078e00ff */
[----:B------:R-:W-:Y:S06]  /*97e0*/  @!P6 BRA `(.L_x_86) ;  /* 0x0000000000e8e947 */ /* 0x000fec0003800000 */
[----:B------:R-:W1:Y:S01]  /*97f0*/  S2R R7, SR_CgaCtaId ;  /* 0x0000000000077919 */ /* 0x000e620000008800 */
[----:B------:R-:W-:-:S04]  /*9800*/  MOV R6, 0x400 ;  /* 0x0000040000067802 */ /* 0x000fc80000000f00 */
[----:B-1----:R-:W-:Y:S02]  /*9810*/  LEA R9, R7, R6, 0x18 ;  /* 0x0000000607097211 */ /* 0x002fe400078ec0ff */
[----:B------:R-:W-:-:S03]  /*9820*/  SHF.L.U32 R6, R5, 0x1f, RZ ;  /* 0x0000001f05067819 */ /* 0x000fc600000006ff */
[----:B------:R-:W-:-:S04]  /*9830*/  IMAD R7, R0, 0x8, R9 ;  /* 0x0000000800077824 */ /* 0x000fc800078e0209 */
[----:B------:R-:W1:Y:S02]  /*9840*/  SYNCS.PHASECHK.TRANS64.TRYWAIT P2, [R7+URZ+0x13a60], R6 ;  /* 0x013a6006070075a7 */ /* 0x000e64000804017f */
[----:B-1----:R-:W-:Y:S05]  /*9850*/  @!P2 BRA `(.L_x_87) ;  /* 0x000000200000a947 */ /* 0x002fea0003800000 */
.L_x_138:
[----:B------:R-:W-:Y:S01]  /*9860*/  UPRMT UR4, UR22, 0x9910, URZ ;  /* 0x0000991016047896 */ /* 0x000fe2000800003f */
[----:B-1----:R-:W-:-:S03]  /*9870*/  @P1 IMAD.MOV.U32 R6, RZ, RZ, 0x2800 ;  /* 0x00002800ff061424 */ /* 0x002fc600078e00ff */
[----:B------:R-:W-:Y:S01]  /*9880*/  UISETP.NE.AND UP0, UPT, UR4, 0x2, UPT ;  /* 0x000000020400788c */ /* 0x000fe2000bf05270 */
[----:B------:R1:W-:Y:S05]  /*9890*/  @P1 SYNCS.ARRIVE.TRANS64 RZ, [R7+URZ+0x13a50], R6 ;  /* 0x013a500607ff19a7 */ /* 0x0003ea000800003f */
[----:B------:R-:W-:-:S13]  /*98a0*/  PLOP3.LUT P2, PT, PT, PT, UP0, 0x80, 0x0 ;  /* 0x000000000000781c */ /* 0x000fda0003f4f008 */
[----:B-1----:R-:W-:Y:S05]  /*98b0*/  @P2 BRA `(.L_x_88) ;  /* 0x0000000000042947 */ /* 0x002fea0003800000 */
[----:B------:R-:W-:Y:S01]  /*98c0*/  BPT.TRAP 0x1 ;  /* 0x000000040000795c */ /* 0x000fe20000300000 */
.L_x_88:
[----:B------:R-:W-:Y:S05]  /*98d0*/  @P0 BRA `(.L_x_89) ;  /* 0x0000000000040947 */ /* 0x000fea0003800000 */
[----:B------:R-:W-:Y:S01]  /*98e0*/  BPT.TRAP 0x1 ;  /* 0x000000040000795c */ /* 0x000fe20000300000 */
.L_x_89:
[----:B------:R-:W-:Y:S01]  /*98f0*/  R2UR UR5, R9 ;  /* 0x00000000090572ca */ /* 0x000fe200000e0000 */
[----:B------:R-:W-:Y:S01]  /*9900*/  UIADD3 UR4, UP0, UR20, 0xf0, URZ ;  /* 0x000000f014047890 */ /* 0x000fe2000ff1e03f */
[----:B------:R-:W-:Y:S01]  /*9910*/  R2UR UR14, R0 ;  /* 0x00000000000e72ca */ /* 0x000fe200000e0000 */
[----:B------:R-:W-:Y:S01]  /*9920*/  UMOV UR10, URZ ;  /* 0x0000003f000a7c82 */ /* 0x000fe20008000000 */
[----:B------:R-:W-:Y:S01]  /*9930*/  R2UR UR9, R7 ;  /* 0x00000000070972ca */ /* 0x000fe200000e0000 */
[----:B------:R-:W-:Y:S01]  /*9940*/  UMOV UR6, 0x0 ;  /* 0x0000000000067882 */ /* 0x000fe20000000000 */
[----:B------:R-:W-:Y:S01]  /*9950*/  R2UR UR11, R3 ;  /* 0x00000000030b72ca */ /* 0x000fe200000e0000 */
[----:B------:R-:W-:Y:S01]  /*9960*/  UMOV UR7, 0x10000000 ;  /* 0x1000000000077882 */ /* 0x000fe20000000000 */
[----:B------:R-:W-:Y:S01]  /*9970*/  R2UR UR12, R10 ;  /* 0x000000000a0c72ca */ /* 0x000fe200000e0000 */
[----:B------:R-:W-:Y:S01]  /*9980*/  UMOV UR16, 0x10 ;  /* 0x0000001000107882 */ /* 0x000fe20000000000 */
[----:B------:R-:W-:Y:S01]  /*9990*/  R2UR UR13, R2 ;  /* 0x00000000020d72ca */ /* 0x000fe200000e0000 */
[----:B------:R-:W-:Y:S01]  /*99a0*/  UMOV UR18, 0x20 ;  /* 0x0000002000127882 */ /* 0x000fe20000000000 */
[----:B------:R-:W-:-:S03]  /*99b0*/  IADD3 R0, R0, 0x1, RZ ;  /* 0x0000000100007810 */ /* 0x000fc60007ffe0ff */
[----:B------:R-:W-:Y:S01]  /*99c0*/  UIMAD UR14, UR14, 0x2800, UR5 ;  /* 0x000028000e0e78a4 */ /* 0x000fe2000f8e0205 */
[C---:B------:R-:W-:Y:S01]  /*99d0*/  ISETP.NE.AND P2, PT, R0.reuse, 0x2, PT ;  /* 0x000000020000780c */ /* 0x040fe20003f45270 */
[----:B------:R-:W-:Y:S02]  /*99e0*/  UIADD3 UR9, UR9, 0x13a50, URZ ;  /* 0x00013a5009097890 */ /* 0x000fe4000fffe03f */
[----:B------:R-:W-:Y:S01]  /*99f0*/  UIADD3.X UR5, URZ, UR21, URZ, UP0, !UPT ;  /* 0x000000153f057290 */ /* 0x000fe200087fe43f */
[----:B------:R-:W-:Y:S01]  /*9a00*/  SEL R6, RZ, 0x1, P2 ;  /* 0x00000001ff067807 */ /* 0x000fe20001000000 */
[----:B------:R-:W-:Y:S01]  /*9a10*/  UIADD3 UR15, UR14, 0x800, URZ ;  /* 0x000008000e0f7890 */ /* 0x000fe2000fffe03f */
[----:B------:R-:W-:Y:S01]  /*9a20*/  SEL R0, R0, RZ, P2 ;  /* 0x000000ff00007207 */ /* 0x000fe20001000000 */
[----:B------:R-:W-:Y:S01]  /*9a30*/  UIADD3 UR17, UR14, 0x1000, URZ ;  /* 0x000010000e117890 */ /* 0x000fe2000fffe03f */
[----:B------:R-:W-:Y:S01]  /*9a40*/  LOP3.LUT R5, R5, R6, RZ, 0x3c, !PT ;  /* 0x0000000605057212 */ /* 0x000fe200078e3cff */
[----:B------:R-:W-:Y:S01]  /*9a50*/  UMOV UR8, UR14 ;  /* 0x0000000e00087c82 */ /* 0x000fe20008000000 */
[----:B------:R-:W-:Y:S01]  /*9a60*/  UIADD3 UR19, UR14, 0x1800, URZ ;  /* 0x000018000e137890 */ /* 0x000fe2000fffe03f */
[----:B------:R-:W-:Y:S01]  /*9a70*/  IMAD.MOV.U32 R6, RZ, RZ, 0x40 ;  /* 0x00000040ff067424 */ /* 0x000fe200078e00ff */
[----:B------:R1:W-:Y:S02]  /*9a80*/  UTMALDG.4D [UR8], [UR4], desc[UR6] ;  /* 0x00000608040075b4 */ /* 0x0003e40008019000 */
[----:B-1----:R-:W-:Y:S01]  /*9a90*/  UMOV UR8, UR15 ;  /* 0x0000000f00087c82 */ /* 0x002fe20008000000 */
[----:B------:R-:W-:Y:S01]  /*9aa0*/  UMOV UR10, UR16 ;  /* 0x00000010000a7c82 */ /* 0x000fe20008000000 */
[----:B------:R-:W-:Y:S01]  /*9ab0*/  UIADD3 UR15, UR14, 0x2000, URZ ;  /* 0x000020000e0f7890 */ /* 0x000fe2000fffe03f */
[----:B------:R1:W-:Y:S02]  /*9ac0*/  UTMALDG.4D [UR8], [UR4], desc[UR6] ;  /* 0x00000608040075b4 */ /* 0x0003e40008019000 */
[----:B------:R-:W-:Y:S01]  /*9ad0*/  UMOV UR14, 0x30 ;  /* 0x00000030000e7882 */ /* 0x000fe20000000000 */
[----:B-1----:R-:W-:Y:S01]  /*9ae0*/  UMOV UR8, UR17 ;  /* 0x0000001100087c82 */ /* 0x002fe20008000000 */
[----:B------:R-:W-:-:S02]  /*9af0*/  UMOV UR10, UR18 ;  /* 0x00000012000a7c82 */ /* 0x000fc40008000000 */
[----:B------:R1:W-:Y:S02]  /*9b00*/  UTMALDG.4D [UR8], [UR4], desc[UR6] ;  /* 0x00000608040075b4 */ /* 0x0003e40008019000 */
[----:B-1----:R-:W-:Y:S01]  /*9b10*/  UMOV UR8, UR19 ;  /* 0x0000001300087c82 */ /* 0x002fe20008000000 */
[----:B------:R-:W-:Y:S01]  /*9b20*/  UMOV UR10, UR14 ;  /* 0x0000000e000a7c82 */ /* 0x000fe20008000000 */
[----:B------:R-:W-:Y:S01]  /*9b30*/  UMOV UR14, 0x40 ;  /* 0x00000040000e7882 */ /* 0x000fe20000000000 */
[----:B------:R1:W-:Y:S02]  /*9b40*/  UTMALDG.4D [UR8], [UR4], desc[UR6] ;  /* 0x00000608040075b4 */ /* 0x0003e40008019000 */
[----:B-1----:R-:W-:Y:S01]  /*9b50*/  UMOV UR8, UR15 ;  /* 0x0000000f00087c82 */ /* 0x002fe20008000000 */
[----:B------:R-:W-:Y:S02]  /*9b60*/  UMOV UR10, UR14 ;  /* 0x0000000e000a7c82 */ /* 0x000fe40008000000 */
[----:B------:R1:W-:Y:S02]  /*9b70*/  UTMALDG.4D [UR8], [UR4], desc[UR6] ;  /* 0x00000608040075b4 */ /* 0x0003e40008019000 */
[----:B-1----:R-:W-:Y:S01]  /*9b80*/  NOP ;  /* 0x0000000000007918 */ /* 0x002fe20000000000 */
.L_x_86:
[----:B------:R-:W-:Y:S05]  /*9b90*/  BSYNC B1 ;  /* 0x0000000000017941 */ /* 0x000fea0003800000 */
.L_x_85:
[----:B------:R-:W-:Y:S01]  /*9ba0*/  LOP3.LUT P2, RZ, R4, 0xff, RZ, 0xc0, !PT ;  /* 0x000000ff04ff7812 */ /* 0x000fe2000784c0ff */
[----:B------:R-:W-:-:S12]  /*9bb0*/  BSSY B1, `(.L_x_90) ;  /* 0x0000009000017945 */ /* 0x000fd80003800000 */
[----:B------:R-:W-:Y:S05]  /*9bc0*/  @!P2 BRA `(.L_x_91) ;  /* 0x00000000001ca947 */ /* 0x000fea0003800000 */
[----:B------:R-:W1:Y:S01]  /*9bd0*/  S2R R7, SR_CgaCtaId ;  /* 0x0000000000077919 */ /* 0x000e620000008800 */
[----:B------:R-:W-:-:S04]  /*9be0*/  MOV R4, 0x400 ;  /* 0x0000040000047802 */ /* 0x000fc80000000f00 */
[----:B-1----:R-:W-:Y:S02]  /*9bf0*/  LEA R7, R7, R4, 0x18 ;  /* 0x0000000407077211 */ /* 0x002fe400078ec0ff */
[----:B------:R-:W-:Y:S02]  /*9c00*/  SHF.L.U32 R4, RZ, 0x1f, RZ ;  /* 0x0000001fff047819 */ /* 0x000fe400000006ff */
[----:B------:R1:W-:Y:S02]  /*9c10*/  SYNCS.ARRIVE.TRANS64.A1T0 RZ, [R7+URZ+0x13ab0], RZ ;  /* 0x013ab0ff07ff79a7 */ /* 0x0003e4000810003f */
[----:B------:R-:W2:Y:S02]  /*9c20*/  SYNCS.PHASECHK.TRANS64.TRYWAIT P2, [R7+URZ+0x13ab0], R4 ;  /* 0x013ab004070075a7 */ /* 0x000ea4000804017f */
[----:B-12---:R-:W-:Y:S05]  /*9c30*/  @!P2 BRA `(.L_x_92) ;  /* 0x0000001c001ca947 */ /* 0x006fea0003800000 */
.L_x_91:
[----:B------:R-:W-:Y:S05]  /*9c40*/  BSYNC B1 ;  /* 0x0000000000017941 */ /* 0x000fea0003800000 */
.L_x_90:
[----:B------:R-:W-:Y:S04]  /*9c50*/  BSSY B1, `(.L_x_93) ;  /* 0x000003d000017945 */ /* 0x000fe80003800000 */
[----:B------:R-:W-:Y:S05]  /*9c60*/  @!P6 BRA `(.L_x_94) ;  /* 0x0000000000ece947 */ /* 0x000fea0003800000 */
[----:B-1----:R-:W1:Y:S01]  /*9c70*/  S2R R7, SR_CgaCtaId ;  /* 0x0000000000077919 */ /* 0x002e620000008800 */
[----:B------:R-:W-:Y:S02]  /*9c80*/  MOV R4, 0x400 ;  /* 0x0000040000047802 */ /* 0x000fe40000000f00 */
[----:B------:R-:W-:Y:S02]  /*9c90*/  SHF.L.U32 R9, R5, 0x1f, RZ ;  /* 0x0000001f05097819 */ /* 0x000fe400000006ff */
[----:B-1----:R-:W-:-:S05]  /*9ca0*/  LEA R7, R7, R4, 0x18 ;  /* 0x0000000407077211 */ /* 0x002fca00078ec0ff */
[----:B------:R-:W-:-:S04]  /*9cb0*/  IMAD R4, R0, 0x8, R7 ;  /* 0x0000000800047824 */ /* 0x000fc800078e0207 */
[----:B------:R-:W1:Y:S02]  /*9cc0*/  SYNCS.PHASECHK.TRANS64.TRYWAIT P2, [R4+URZ+0x13a60], R9 ;  /* 0x013a6009040075a7 */ /* 0x000e64000804017f */
[----:B-1----:R-:W-:Y:S05]  /*9cd0*/  @!P2 BRA `(.L_x_95) ;  /* 0x0000001c0008a947 */ /* 0x002fea0003800000 */
.L_x_139:
[----:B------:R-:W-:Y:S01]  /*9ce0*/  UPRMT UR4, UR22, 0x9910, URZ ;  /* 0x0000991016047896 */ /* 0x000fe2000800003f */
[----:B-1----:R-:W-:-:S03]  /*9cf0*/  @P1 MOV R9, 0x2800 ;  /* 0x0000280000091802 */ /* 0x002fc60000000f00 */
[----:B------:R-:W-:Y:S01]  /*9d00*/  UISETP.NE.AND UP0, UPT, UR4, 0x2, UPT ;  /* 0x000000020400788c */ /* 0x000fe2000bf05270 */
[----:B------:R1:W-:Y:S05]  /*9d10*/  @P1 SYNCS.ARRIVE.TRANS64 RZ, [R4+URZ+0x13a50], R9 ;  /* 0x013a500904ff19a7 */ /* 0x0003ea000800003f */
[----:B------:R-:W-:-:S13]  /*9d20*/  PLOP3.LUT P2, PT, PT, PT, UP0, 0x80, 0x0 ;  /* 0x000000000000781c */ /* 0x000fda0003f4f008 */
[----:B-1----:R-:W-:Y:S05]  /*9d30*/  @P2 BRA `(.L_x_96) ;  /* 0x0000000000042947 */ /* 0x002fea0003800000 */
[----:B------:R-:W-:Y:S01]  /*9d40*/  BPT.TRAP 0x1 ;  /* 0x000000040000795c */ /* 0x000fe20000300000 */
.L_x_96:
[----:B------:R-:W-:Y:S05]  /*9d50*/  @P0 BRA `(.L_x_97) ;  /* 0x0000000000040947 */ /* 0x000fea0003800000 */
[----:B------:R-:W-:Y:S01]  /*9d60*/  BPT.TRAP 0x1 ;  /* 0x000000040000795c */ /* 0x000fe20000300000 */
.L_x_97:
        /* <DEDUP_REMOVED lines=12> */
[----:B------:R-:W-:Y:S01]  /*9e30*/  R2UR UR13, R2 ;  /* 0x00000000020d72ca */ /* 0x000fe200000e0000 */
[----:B------:R-:W-:-:S02]  /*9e40*/  VIADD R0, R0, 0x1 ;  /* 0x0000000100007836 */ /* 0x000fc40000000000 */
[----:B------:R-:W-:Y:S02]  /*9e50*/  UIMAD UR14, UR14, 0x2800, UR5 ;  /* 0x000028000e0e78a4 */ /* 0x000fe4000f8e0205 */
[----:B------:R-:W-:Y:S01]  /*9e60*/  UIADD3.X UR5, URZ, UR21, URZ, UP0, !UPT ;  /* 0x000000153f057290 */ /* 0x000fe200087fe43f */
[C---:B------:R-:W-:Y:S01]  /*9e70*/  ISETP.NE.AND P2, PT, R0.reuse, 0x2, PT ;  /* 0x000000020000780c */ /* 0x040fe20003f45270 */
[----:B------:R-:W-:Y:S02]  /*9e80*/  UIADD3 UR11, UR11, UR8, URZ ;  /* 0x000000080b0b7290 */ /* 0x000fe4000fffe03f */
[----:B------:R-:W-:Y:S01]  /*9e90*/  UIADD3 UR9, UR9, 0x13a50, URZ ;  /* 0x00013a5009097890 */ /* 0x000fe2000fffe03f */
[----:B------:R-:W-:Y:S01]  /*9ea0*/  SEL R2, RZ, 0x1, P2 ;  /* 0x00000001ff027807 */ /* 0x000fe20001000000 */
[----:B------:R-:W-:Y:S01]  /*9eb0*/  UIADD3 UR15, UR14, 0x800, URZ ;  /* 0x000008000e0f7890 */ /* 0x000fe2000fffe03f */
[----:B------:R-:W-:Y:S01]  /*9ec0*/  SEL R0, R0, RZ, P2 ;  /* 0x000000ff00007207 */ /* 0x000fe20001000000 */
[----:B------:R-:W-:Y:S01]  /*9ed0*/  UIADD3 UR17, UR14, 0x1000, URZ ;  /* 0x000010000e117890 */ /* 0x000fe2000fffe03f */
[----:B------:R-:W-:Y:S01]  /*9ee0*/  LOP3.LUT R5, R5, R2, RZ, 0x3c, !PT ;  /* 0x0000000205057212 */ /* 0x000fe200078e3cff */
[----:B------:R-:W-:Y:S01]  /*9ef0*/  UMOV UR8, UR14 ;  /* 0x0000000e00087c82 */ /* 0x000fe20008000000 */
[----:B------:R-:W-:-:S02]  /*9f00*/  UIADD3 UR19, UR14, 0x1800, URZ ;  /* 0x000018000e137890 */ /* 0x000fc4000fffe03f */
[----:B------:R1:W-:Y:S02]  /*9f10*/  UTMALDG.4D [UR8], [UR4], desc[UR6] ;  /* 0x00000608040075b4 */ /* 0x0003e40008019000 */
[----:B-1----:R-:W-:Y:S01]  /*9f20*/  UMOV UR8, UR15 ;  /* 0x0000000f00087c82 */ /* 0x002fe20008000000 */
[----:B------:R-:W-:Y:S01]  /*9f30*/  UMOV UR10, UR16 ;  /* 0x00000010000a7c82 */ /* 0x000fe20008000000 */
[----:B------:R-:W-:Y:S01]  /*9f40*/  UIADD3 UR15, UR14, 0x2000, URZ ;  /* 0x000020000e0f7890 */ /* 0x000fe2000fffe03f */
[----:B------:R1:W-:Y:S02]  /*9f50*/  UTMALDG.4D [UR8], [UR4], desc[UR6] ;  /* 0x00000608040075b4 */ /* 0x0003e40008019000 */
[----:B------:R-:W-:Y:S01]  /*9f60*/  UMOV UR14, 0x30 ;  /* 0x00000030000e7882 */ /* 0x000fe20000000000 */
[----:B-1----:R-:W-:Y:S01]  /*9f70*/  UMOV UR8, UR17 ;  /* 0x0000001100087c82 */ /* 0x002fe20008000000 */
[----:B------:R-:W-:Y:S02]  /*9f80*/  UMOV UR10, UR18 ;  /* 0x00000012000a7c82 */ /* 0x000fe40008000000 */
[----:B------:R1:W-:Y:S02]  /*9f90*/  UTMALDG.4D [UR8], [UR4], desc[UR6] ;  /* 0x00000608040075b4 */ /* 0x0003e40008019000 */
[----:B-1----:R-:W-:Y:S01]  /*9fa0*/  UMOV UR8, UR19 ;  /* 0x0000001300087c82 */ /* 0x002fe20008000000 */
[----:B------:R-:W-:Y:S01]  /*9fb0*/  UMOV UR10, UR14 ;  /* 0x0000000e000a7c82 */ /* 0x000fe20008000000 */
[----:B------:R-:W-:Y:S01]  /*9fc0*/  UMOV UR14, 0x40 ;  /* 0x00000040000e7882 */ /* 0x000fe20000000000 */
[----:B------:R1:W-:Y:S02]  /*9fd0*/  UTMALDG.4D [UR8], [UR4], desc[UR6] ;  /* 0x00000608040075b4 */ /* 0x0003e40008019000 */
[----:B-1----:R-:W-:Y:S01]  /*9fe0*/  UMOV UR8, UR15 ;  /* 0x0000000f00087c82 */ /* 0x002fe20008000000 */
[----:B------:R-:W-:-:S02]  /*9ff0*/  UMOV UR10, UR14 ;  /* 0x0000000e000a7c82 */ /* 0x000fc40008000000 */
[----:B------:R2:W-:Y:S02]  /*a000*/  UTMALDG.4D [UR8], [UR4], desc[UR6] ;  /* 0x00000608040075b4 */ /* 0x0005e40008019000 */
[----:B--2---:R-:W-:Y:S01]  /*a010*/  NOP ;  /* 0x0000000000007918 */ /* 0x004fe20000000000 */
.L_x_94:
[----:B------:R-:W-:Y:S05]  /*a020*/  BSYNC B1 ;  /* 0x0000000000017941 */ /* 0x000fea0003800000 */
.L_x_93:
[----:B------:R-:W-:Y:S01]  /*a030*/  VIADD R17, R17, UR23 ;  /* 0x0000001711117c36 */ /* 0x000fe20008000000 */
[----:B-1----:R-:W-:-:S04]  /*a040*/  PRMT R4, RZ, 0x7610, R4 ;  /* 0x00007610ff047816 */ /* 0x002fc80000000004 */
[----:B------:R-:W-:-:S13]  /*a050*/  ISETP.GE.AND P2, PT, R17, UR24, PT ;  /* 0x0000001811007c0c */ /* 0x000fda000bf46270 */
[----:B------:R-:W-:Y:S05]  /*a060*/  @!P2 BRA `(.L_x_98) ;  /* 0xfffffff40060a947 */ /* 0x000fea000383ffff */
[----:B------:R-:W-:Y:S05]  /*a070*/  BSYNC B0 ;  /* 0x0000000000007941 */ /* 0x000fea0003800000 */
.L_x_83:
[----:B------:R-:W-:Y:S05]  /*a080*/  EXIT ;  /* 0x000000000000794d */ /* 0x000fea0003800000 */
.L_x_82:
[----:B-1----:R-:W-:Y:S02]  /*a090*/  ULDC UR4, c[0x0][0xa00] ;  /* 0x0002800000047ab9 */ /* 0x002fe40000000800 */
[----:B------:R-:W-:-:S13]  /*a0a0*/  ISETP.GE.AND P0, PT, R17, UR4, PT ;  /* 0x0000000411007c0c */ /* 0x000fda000bf06270 */
[----:B------:R-:W-:Y:S05]  /*a0b0*/  @P0 EXIT ;  /* 0x000000000000094d */ /* 0x000fea0003800000 */
[----:B------:R-:W-:Y:S01]  /*a0c0*/  LOP3.LUT P0, RZ, R2, 0x1f, RZ, 0xc0, !PT ;  /* 0x0000001f02ff7812 */ /* 0x000fe2000780c0ff */
[----:B------:R-:W-:Y:S01]  /*a0d0*/  BSSY B0, `(.L_x_99) ;  /* 0x0000139000007945 */ /* 0x000fe20003800000 */
[----:B------:R-:W-:Y:S01]  /*a0e0*/  MOV R5, 0x1 ;  /* 0x0000000100057802 */ /* 0x000fe20000000f00 */
[----:B------:R-:W-:Y:S01]  /*a0f0*/  IMAD.MOV.U32 R0, RZ, RZ, RZ ;  /* 0x000000ffff007224 */ /* 0x000fe200078e00ff */
[----:B------:R-:W-:Y:S01]  /*a100*/  PLOP3.LUT P0, PT, P0, P2, PT, 0x2a, 0x0 ;  /* 0x000000000000781c */ /* 0x000fe20000704572 */
[----:B------:R-:W-:Y:S01]  /*a110*/  IMAD.MOV.U32 R4, RZ, RZ, 0x1 ;  /* 0x00000001ff047424 */ /* 0x000fe200078e00ff */
[----:B------:R-:W-:Y:S01]  /*a120*/  ULOP3.LUT UR20, UR47, 0x2, URZ, 0xfc, !UPT ;  /* 0x000000022f147892 */ /* 0x000fe2000f8efc3f */
[----:B------:R-:W-:Y:S01]  /*a130*/  ULDC.64 UR16, c[0x0][0x198] ;  /* 0x0000660000107ab9 */ /* 0x000fe20000000a00 */
[----:B------:R-:W-:-:S10]  /*a140*/  ULDC UR21, c[0x0][0xc] ;  /* 0x0000030000157ab9 */ /* 0x000fd40000000800 */
.L_x_127:
[----:B------:R-:W1:Y:S01]  /*a150*/  LDC R8, c[0x0][0xa04] ;  /* 0x00028100ff087b82 */ /* 0x000e620000000800 */
[----:B------:R-:W-:Y:S02]  /*a160*/  ULDC UR4, c[0x0][0x28c] ;  /* 0x0000a30000047ab9 */ /* 0x000fe40000000800 */
[----:B------:R-:W-:-:S04]  /*a170*/  UIADD3 UR4, UR4, 0x3f, URZ ;  /* 0x0000003f04047890 */ /* 0x000fc8000fffe03f */
[----:B------:R-:W-:Y:S01]  /*a180*/  USHF.R.S32.HI UR5, URZ, 0x1f, UR4 ;  /* 0x0000001f3f057899 */ /* 0x000fe20008011404 */
[----:B------:R-:W2:Y:S03]  /*a190*/  LDC R9, c[0x0][0xa10] ;  /* 0x00028400ff097b82 */ /* 0x000ea60000000800 */
[----:B------:R-:W-:-:S03]  /*a1a0*/  ULEA.HI UR5, UR5, UR4, URZ, 0x6 ;  /* 0x0000000405057291 */ /* 0x000fc6000f8f303f */
[----:B------:R-:W-:Y:S01]  /*a1b0*/  UMOV UR4, 0xffffffff ;  /* 0xffffffff00047882 */ /* 0x000fe20000000000 */
[----:B------:R-:W-:Y:S01]  /*a1c0*/  USHF.R.S32.HI UR5, URZ, 0x6, UR5 ;  /* 0x000000063f057899 */ /* 0x000fe20008011405 */
        /* <DEDUP_REMOVED lines=8> */
[----:B-1----:R-:W-:Y:S01]  /*a250*/  @P3 IMAD.HI.U32 R10, R17, R6, RZ ;  /* 0x00000006110a3227 */ /* 0x002fe200078e00ff */
[----:B------:R-:W-:-:S04]  /*a260*/  MOV R6, R17 ;  /* 0x0000001100067202 */ /* 0x000fc80000000f00 */
[----:B------:R-:W-:-:S05]  /*a270*/  @P3 SHF.R.U32.HI R6, RZ, R7, R10 ;  /* 0x00000007ff063219 */ /* 0x000fca000001160a */
[----:B--2---:R-:W-:-:S04]  /*a280*/  @P4 IMAD.HI.U32 R10, R6, R11, RZ ;  /* 0x0000000b060a4227 */ /* 0x004fc800078e00ff */
[----:B------:R-:W-:Y:S01]  /*a290*/  IMAD.MOV.U32 R7, RZ, RZ, R6 ;  /* 0x000000ffff077224 */ /* 0x000fe200078e0006 */
[----:B---3--:R-:W-:-:S05]  /*a2a0*/  @P4 SHF.R.U32.HI R7, RZ, R13, R10 ;  /* 0x0000000dff074219 */ /* 0x008fca000001160a */
[----:B----4-:R-:W-:-:S04]  /*a2b0*/  @P5 IMAD.HI.U32 R10, R7, R2, RZ ;  /* 0x00000002070a5227 */ /* 0x010fc800078e00ff */
[--C-:B------:R-:W-:Y:S01]  /*a2c0*/  IMAD.MOV.U32 R2, RZ, RZ, R7.reuse ;  /* 0x000000ffff027224 */ /* 0x100fe200078e0007 */
[----:B------:R-:W-:Y:S01]  /*a2d0*/  @P5 SHF.R.U32.HI R2, RZ, R3, R10 ;  /* 0x00000003ff025219 */ /* 0x000fe2000001160a */
[----:B------:R-:W-:-:S03]  /*a2e0*/  IMAD.MOV R3, RZ, RZ, -R7 ;  /* 0x000000ffff037224 */ /* 0x000fc600078e0a07 */
[----:B------:R-:W-:Y:S01]  /*a2f0*/  IADD3 R2, -R2, RZ, RZ ;  /* 0x000000ff02027210 */ /* 0x000fe20007ffe1ff */
[--C-:B------:R-:W-:Y:S02]  /*a300*/  IMAD R3, R9, R3, R6.reuse ;  /* 0x0000000309037224 */ /* 0x100fe400078e0206 */
[----:B------:R-:W-:Y:S02]  /*a310*/  IMAD.MOV R6, RZ, RZ, -R6 ;  /* 0x000000ffff067224 */ /* 0x000fe400078e0a06 */
[----:B------:R-:W-:Y:S02]  /*a320*/  IMAD R2, R12, R2, R7 ;  /* 0x000000020c027224 */ /* 0x000fe400078e0207 */
[----:B------:R-:W-:-:S05]  /*a330*/  IMAD R8, R8, R6, R17 ;  /* 0x0000000608087224 */ /* 0x000fca00078e0211 */
[----:B------:R-:W-:-:S04]  /*a340*/  LEA R8, R8, 0xbf, 0x7 ;  /* 0x000000bf08087811 */ /* 0x000fc800078e38ff */
[----:B------:R-:W-:-:S04]  /*a350*/  SHF.R.S32.HI R7, RZ, 0x1f, R8 ;  /* 0x0000001fff077819 */ /* 0x000fc80000011408 */
[----:B------:R-:W-:-:S04]  /*a360*/  LEA.HI R7, R7, R8, RZ, 0x6 ;  /* 0x0000000807077211 */ /* 0x000fc800078f30ff */
[----:B------:R-:W-:-:S04]  /*a370*/  SHF.R.S32.HI R6, RZ, 0x6, R7 ;  /* 0x00000006ff067819 */ /* 0x000fc80000011407 */
[----:B------:R-:W-:Y:S01]  /*a380*/  VIMNMX R6, R6, UR5, PT ;  /* 0x0000000506067c48 */ /* 0x000fe2000bfe0100 */
[----:B------:R-:W-:Y:S06]  /*a390*/  BRA.DIV UR4, `(.L_x_100) ;  /* 0x00000016046c7947 */ /* 0x000fec000b800000 */
[----:B------:R-:W-:-:S13]  /*a3a0*/  ELECT P6, URZ, PT ;  /* 0x00000000003f782f */ /* 0x000fda00038c0000 */
.L_x_142:
[----:B------:R-:W-:Y:S01]  /*a3b0*/  ISETP.GT.AND P3, PT, R6, RZ, P6 ;  /* 0x000000ff0600720c */ /* 0x000fe20003764270 */
[----:B------:R-:W-:-:S12]  /*a3c0*/  BSSY B1, `(.L_x_101) ;  /* 0x000003a000017945 */ /* 0x000fd80003800000 */
[----:B------:R-:W-:Y:S05]  /*a3d0*/  @!P3 BRA `(.L_x_102) ;  /* 0x0000000000e0b947 */ /* 0x000fea0003800000 */
[----:B------:R-:W1:Y:S01]  /*a3e0*/  S2R R8, SR_CgaCtaId ;  /* 0x0000000000087919 */ /* 0x000e620000008800 */
[----:B------:R-:W-:-:S04]  /*a3f0*/  MOV R7, 0x400 ;  /* 0x0000040000077802 */ /* 0x000fc80000000f00 */
[----:B-1----:R-:W-:Y:S02]  /*a400*/  LEA R9, R8, R7, 0x18 ;  /* 0x0000000708097211 */ /* 0x002fe400078ec0ff */
[----:B------:R-:W-:Y:S02]  /*a410*/  SHF.L.U32 R7, R4, 0x1f, RZ ;  /* 0x0000001f04077819 */ /* 0x000fe400000006ff */
[----:B------:R-:W-:-:S04]  /*a420*/  LEA R8, R0, R9, 0x3 ;  /* 0x0000000900087211 */ /* 0x000fc800078e18ff */
[----:B------:R-:W1:Y:S02]  /*a430*/  SYNCS.PHASECHK.TRANS64.TRYWAIT P4, [R8+URZ+0x13a28], R7 ;  /* 0x013a2807080075a7 */ /* 0x000e64000808017f */
[----:B-1----:R-:W-:Y:S05]  /*a440*/  @!P4 BRA `(.L_x_103) ;  /* 0x000000140060c947 */ /* 0x002fea0003800000 */
.L_x_143:
[----:B------:R-:W-:Y:S01]  /*a450*/  UPRMT UR4, UR20, 0x9910, URZ ;  /* 0x0000991014047896 */ /* 0x000fe2000800003f */
[----:B-1----:R-:W-:-:S03]  /*a460*/  @P2 IMAD.MOV.U32 R7, RZ, RZ, 0x2800 ;  /* 0x00002800ff072424 */ /* 0x002fc600078e00ff */
[----:B------:R-:W-:Y:S01]  /*a470*/  UISETP.NE.AND UP0, UPT, UR4, 0x2, UPT ;  /* 0x000000020400788c */ /* 0x000fe2000bf05270 */
[----:B------:R1:W-:Y:S05]  /*a480*/  @P2 SYNCS.ARRIVE.TRANS64 RZ, [R8+URZ+0x13a00], R7 ;  /* 0x013a000708ff29a7 */ /* 0x0003ea000800003f */
[----:B------:R-:W-:-:S13]  /*a490*/  PLOP3.LUT P4, PT, PT, PT, UP0, 0x80, 0x0 ;  /* 0x000000000000781c */ /* 0x000fda0003f8f008 */
[----:B-1----:R-:W-:Y:S05]  /*a4a0*/  @P4 BRA `(.L_x_104) ;  /* 0x0000000000044947 */ /* 0x002fea0003800000 */
[----:B------:R-:W-:Y:S01]  /*a4b0*/  BPT.TRAP 0x1 ;  /* 0x000000040000795c */ /* 0x000fe20000300000 */
.L_x_104:
[----:B------:R-:W-:Y:S05]  /*a4c0*/  @P0 BRA `(.L_x_105) ;  /* 0x0000000000040947 */ /* 0x000fea0003800000 */
[----:B------:R-:W-:Y:S01]  /*a4d0*/  BPT.TRAP 0x1 ;  /* 0x000000040000795c */ /* 0x000fe20000300000 */
.L_x_105:
[----:B------:R-:W-:Y:S01]  /*a4e0*/  IMAD R9, R0, 0x2800, R9 ;  /* 0x0000280000097824 */ /* 0x000fe200078e0209 */
[----:B------:R-:W-:Y:S01]  /*a4f0*/  R2UR UR9, R8 ;  /* 0x00000000080972ca */ /* 0x000fe200000e0000 */
[----:B------:R-:W-:Y:S01]  /*a500*/  UIADD3 UR4, UP0, UR16, 0x1f0, URZ ;  /* 0x000001f010047890 */ /* 0x000fe2000ff1e03f */
[----:B------:R-:W-:Y:S01]  /*a510*/  R2UR UR12, R3 ;  /* 0x00000000030c72ca */ /* 0x000fe200000e0000 */
[----:B------:R-:W-:Y:S01]  /*a520*/  UMOV UR10, URZ ;  /* 0x0000003f000a7c82 */ /* 0x000fe20008000000 */
[----:B------:R-:W-:Y:S01]  /*a530*/  R2UR UR14, R9 ;  /* 0x00000000090e72ca */ /* 0x000fe200000e0000 */
[----:B------:R-:W-:Y:S01]  /*a540*/  UIADD3.X UR5, URZ, UR17, URZ, UP0, !UPT ;  /* 0x000000113f057290 */ /* 0x000fe200087fe43f */
[----:B------:R-:W-:Y:S01]  /*a550*/  R2UR UR13, R2 ;  /* 0x00000000020d72ca */ /* 0x000fe200000e0000 */
[----:B------:R-:W-:Y:S01]  /*a560*/  UMOV UR6, 0x0 ;  /* 0x0000000000067882 */ /* 0x000fe20000000000 */
[----:B------:R-:W-:Y:S01]  /*a570*/  UMOV UR7, 0x10000000 ;  /* 0x1000000000077882 */ /* 0x000fe20000000000 */
[----:B------:R-:W-:Y:S01]  /*a580*/  UMOV UR11, URZ ;  /* 0x0000003f000b7c82 */ /* 0x000fe20008000000 */
[----:B------:R-:W-:Y:S01]  /*a590*/  UMOV UR22, 0x10 ;  /* 0x0000001000167882 */ /* 0x000fe20000000000 */
[----:B------:R-:W-:Y:S01]  /*a5a0*/  UMOV UR23, 0x20 ;  /* 0x0000002000177882 */ /* 0x000fe20000000000 */
[----:B------:R-:W-:Y:S01]  /*a5b0*/  VIADD R0, R0, 0x1 ;  /* 0x0000000100007836 */ /* 0x000fe20000000000 */
[----:B------:R-:W-:-:S04]  /*a5c0*/  UIADD3 UR9, UR9, 0x13a00, URZ ;  /* 0x00013a0009097890 */ /* 0x000fc8000fffe03f */
[----:B------:R-:W-:Y:S01]  /*a5d0*/  UIADD3 UR8, UR14, 0x5000, URZ ;  /* 0x000050000e087890 */ /* 0x000fe2000fffe03f */
[C---:B------:R-:W-:Y:S01]  /*a5e0*/  ISETP.NE.AND P4, PT, R0.reuse, 0x5, PT ;  /* 0x000000050000780c */ /* 0x040fe20003f85270 */
[----:B------:R-:W-:Y:S02]  /*a5f0*/  UIADD3 UR15, UR14, 0x5800, URZ ;  /* 0x000058000e0f7890 */ /* 0x000fe4000fffe03f */
[----:B------:R-:W-:Y:S01]  /*a600*/  UIADD3 UR18, UR14, 0x6000, URZ ;  /* 0x000060000e127890 */ /* 0x000fe2000fffe03f */
[----:B------:R-:W-:Y:S01]  /*a610*/  SEL R7, RZ, 0x1, P4 ;  /* 0x00000001ff077807 */ /* 0x000fe20002000000 */
[----:B------:R-:W-:Y:S01]  /*a620*/  UIADD3 UR19, UR14, 0x6800, URZ ;  /* 0x000068000e137890 */ /* 0x000fe2000fffe03f */
[----:B------:R-:W-:Y:S01]  /*a630*/  SEL R0, R0, RZ, P4 ;  /* 0x000000ff00007207 */ /* 0x000fe20002000000 */
[----:B------:R-:W-:Y:S01]  /*a640*/  UIADD3 UR14, UR14, 0x7000, URZ ;  /* 0x000070000e0e7890 */ /* 0x000fe2000fffe03f */
[----:B------:R1:W-:Y:S01]  /*a650*/  UTMALDG.4D [UR8], [UR4], desc[UR6] ;  /* 0x00000608040075b4 */ /* 0x0003e20008019000 */
[----:B------:R-:W-:Y:S01]  /*a660*/  LOP3.LUT R4, R4, R7, RZ, 0x3c, !PT ;  /* 0x0000000704047212 */ /* 0x000fe200078e3cff */
[----:B-1----:R-:W-:Y:S01]  /*a670*/  UMOV UR8, UR15 ;  /* 0x0000000f00087c82 */ /* 0x002fe20008000000 */
[----:B------:R-:W-:Y:S01]  /*a680*/  UMOV UR10, UR22 ;  /* 0x00000016000a7c82 */ /* 0x000fe20008000000 */
[----:B------:R-:W-:Y:S01]  /*a690*/  UMOV UR15, 0x30 ;  /* 0x00000030000f7882 */ /* 0x000fe20000000000 */
[----:B------:R1:W-:Y:S02]  /*a6a0*/  UTMALDG.4D [UR8], [UR4], desc[UR6] ;  /* 0x00000608040075b4 */ /* 0x0003e40008019000 */
        /* <DEDUP_REMOVED lines=11> */
.L_x_102:
[----:B------:R-:W-:Y:S05]  /*a760*/  BSYNC B1 ;  /* 0x0000000000017941 */ /* 0x000fea0003800000 */
.L_x_101:
        /* <DEDUP_REMOVED lines=10> */
.L_x_107:
[----:B------:R-:W-:Y:S05]  /*a810*/  BSYNC B1 ;  /* 0x0000000000017941 */ /* 0x000fea0003800000 */
.L_x_106:
[----:B------:R-:W-:Y:S01]  /*a820*/  BSSY B1, `(.L_x_109) ;  /* 0x000003c000017945 */ /* 0x000fe20003800000 */
[----:B------:R-:W-:-:S03]  /*a830*/  MOV R9, RZ ;  /* 0x000000ff00097202 */ /* 0x000fc60000000f00 */
[----:B------:R-:W-:Y:S05]  /*a840*/  @!P3 BRA `(.L_x_110) ;  /* 0x0000000000e4b947 */ /* 0x000fea0003800000 */
[----:B-1----:R-:W1:Y:S01]  /*a850*/  S2R R8, SR_CgaCtaId ;  /* 0x0000000000087919 */ /* 0x002e620000008800 */
[----:B------:R-:W-:-:S04]  /*a860*/  MOV R5, 0x400 ;  /* 0x0000040000057802 */ /* 0x000fc80000000f00 */
[----:B-1----:R-:W-:Y:S02]  /*a870*/  LEA R5, R8, R5, 0x18 ;  /* 0x0000000508057211 */ /* 0x002fe400078ec0ff */
[----:B------:R-:W-:-:S03]  /*a880*/  SHF.L.U32 R8, R4, 0x1f, RZ ;  /* 0x0000001f04087819 */ /* 0x000fc600000006ff */
[----:B------:R-:W-:-:S04]  /*a890*/  IMAD R7, R0, 0x8, R5 ;  /* 0x0000000800077824 */ /* 0x000fc800078e0205 */
[----:B------:R-:W1:Y:S02]  /*a8a0*/  SYNCS.PHASECHK.TRANS64.TRYWAIT P3, [R7+URZ+0x13a28], R8 ;  /* 0x013a2808070075a7 */ /* 0x000e64000806017f */
[----:B-1----:R-:W-:Y:S05]  /*a8b0*/  @!P3 BRA `(.L_x_111) ;  /* 0x00000010006cb947 */ /* 0x002fea0003800000 */
.L_x_144:
[----:B------:R-:W-:Y:S01]  /*a8c0*/  UPRMT UR4, UR20, 0x9910, URZ ;  /* 0x0000991014047896 */ /* 0x000fe2000800003f */
[----:B-1----:R-:W-:-:S03]  /*a8d0*/  @P2 IMAD.MOV.U32 R8, RZ, RZ, 0x2800 ;  /* 0x00002800ff082424 */ /* 0x002fc600078e00ff */
[----:B------:R-:W-:Y:S01]  /*a8e0*/  UISETP.NE.AND UP0, UPT, UR4, 0x2, UPT ;  /* 0x000000020400788c */ /* 0x000fe2000bf05270 */
[----:B------:R1:W-:Y:S05]  /*a8f0*/  @P2 SYNCS.ARRIVE.TRANS64 RZ, [R7+URZ+0x13a00], R8 ;  /* 0x013a000807ff29a7 */ /* 0x0003ea000800003f */
[----:B------:R-:W-:-:S13]  /*a900*/  PLOP3.LUT P3, PT, PT, PT, UP0, 0x80, 0x0 ;  /* 0x000000000000781c */ /* 0x000fda0003f6f008 */
[----:B-1----:R-:W-:Y:S05]  /*a910*/  @P3 BRA `(.L_x_112) ;  /* 0x0000000000043947 */ /* 0x002fea0003800000 */
[----:B------:R-:W-:Y:S01]  /*a920*/  BPT.TRAP 0x1 ;  /* 0x000000040000795c */ /* 0x000fe20000300000 */
.L_x_112:
[----:B------:R-:W-:Y:S05]  /*a930*/  @P0 BRA `(.L_x_113) ;  /* 0x0000000000040947 */ /* 0x000fea0003800000 */
[----:B------:R-:W-:Y:S01]  /*a940*/  BPT.TRAP 0x1 ;  /* 0x000000040000795c */ /* 0x000fe20000300000 */
.L_x_113:
        /* <DEDUP_REMOVED lines=13> */
[----:B------:R-:W-:Y:S01]  /*aa20*/  IADD3 R0, R0, 0x1, RZ ;  /* 0x0000000100007810 */ /* 0x000fe20007ffe0ff */
[----:B------:R-:W-:Y:S01]  /*aa30*/  UIADD3 UR9, UR9, 0x13a00, URZ ;  /* 0x00013a0009097890 */ /* 0x000fe2000fffe03f */
[----:B------:R-:W-:-:S02]  /*aa40*/  IMAD.MOV.U32 R9, RZ, RZ, 0x1 ;  /* 0x00000001ff097424 */ /* 0x000fc400078e00ff */
[C---:B------:R-:W-:Y:S01]  /*aa50*/  ISETP.NE.AND P3, PT, R0.reuse, 0x5, PT ;  /* 0x000000050000780c */ /* 0x040fe20003f65270 */
[----:B------:R-:W-:Y:S02]  /*aa60*/  UIADD3 UR8, UR14, 0x5000, URZ ;  /* 0x000050000e087890 */ /* 0x000fe4000fffe03f */
[----:B------:R-:W-:Y:S01]  /*aa70*/  UIADD3 UR15, UR14, 0x5800, URZ ;  /* 0x000058000e0f7890 */ /* 0x000fe2000fffe03f */
[----:B------:R-:W-:Y:S01]  /*aa80*/  SEL R5, RZ, 0x1, P3 ;  /* 0x00000001ff057807 */ /* 0x000fe20001800000 */
[----:B------:R-:W-:Y:S01]  /*aa90*/  UIADD3 UR19, UR14, 0x6000, URZ ;  /* 0x000060000e137890 */ /* 0x000fe2000fffe03f */
[----:B------:R-:W-:Y:S01]  /*aaa0*/  SEL R0, R0, RZ, P3 ;  /* 0x000000ff00007207 */ /* 0x000fe20001800000 */
[----:B------:R-:W-:Y:S01]  /*aab0*/  UIADD3 UR23, UR14, 0x6800, URZ ;  /* 0x000068000e177890 */ /* 0x000fe2000fffe03f */
[----:B------:R-:W-:Y:S02]  /*aac0*/  LOP3.LUT R4, R4, R5, RZ, 0x3c, !PT ;  /* 0x0000000504047212 */ /* 0x000fe400078e3cff */
        /* <DEDUP_REMOVED lines=16> */
[----:B--2---:R-:W-:Y:S01]  /*abd0*/  NOP ;  /* 0x0000000000007918 */ /* 0x004fe20000000000 */
.L_x_110:
[----:B------:R-:W-:Y:S05]  /*abe0*/  BSYNC B1 ;  /* 0x0000000000017941 */ /* 0x000fea0003800000 */
.L_x_109:
[----:B------:R-:W-:Y:S01]  /*abf0*/  ISETP.GE.AND P3, PT, R6, 0x2, PT ;  /* 0x000000020600780c */ /* 0x000fe20003f66270 */
[----:B------:R-:W-:-:S12]  /*ac00*/  BSSY B1, `(.L_x_114) ;  /* 0x0000080000017945 */ /* 0x000fd80003800000 */
[----:B------:R-:W-:Y:S05]  /*ac10*/  @!P3 BRA `(.L_x_115) ;  /* 0x0000000400f8b947 */ /* 0x000fea0003800000 */
[----:B------:R-:W-:-:S07]  /*ac20*/  IMAD.SHL.U32 R6, R6, 0x2, RZ ;  /* 0x0000000206067824 */ /* 0x000fce00078e00ff */
.L_x_126:
[----:B------:R-:W-:Y:S04]  /*ac30*/  BSSY B2, `(.L_x_116) ;  /* 0x000003b000027945 */ /* 0x000fe80003800000 */
[----:B------:R-:W-:Y:S05]  /*ac40*/  @!P6 BRA `(.L_x_117) ;  /* 0x0000000000e4e947 */ /* 0x000fea0003800000 */
[----:B-1----:R-:W1:Y:S01]  /*ac50*/  S2R R8, SR_CgaCtaId ;  /* 0x0000000000087919 */ /* 0x002e620000008800 */
[----:B------:R-:W-:-:S04]  /*ac60*/  MOV R5, 0x400 ;  /* 0x0000040000057802 */ /* 0x000fc80000000f00 */
[----:B-1----:R-:W-:Y:S02]  /*ac70*/  LEA R5, R8, R5, 0x18 ;  /* 0x0000000508057211 */ /* 0x002fe400078ec0ff */
[----:B------:R-:W-:Y:S02]  /*ac80*/  SHF.L.U32 R8, R4, 0x1f, RZ ;  /* 0x0000001f04087819 */ /* 0x000fe400000006ff */
[----:B------:R-:W-:-:S04]  /*ac90*/  LEA R7, R0, R5, 0x3 ;  /* 0x0000000500077211 */ /* 0x000fc800078e18ff */
[----:B------:R-:W1:Y:S02]  /*aca0*/  SYNCS.PHASECHK.TRANS64.TRYWAIT P3, [R7+URZ+0x13a28], R8 ;  /* 0x013a2808070075a7 */ /* 0x000e64000806017f */
[----:B-1----:R-:W-:Y:S05]  /*acb0*/  @!P3 BRA `(.L_x_118) ;  /* 0x0000000c0080b947 */ /* 0x002fea0003800000 */
.L_x_145:
[----:B------:R-:W-:Y:S01]  /*acc0*/  UPRMT UR4, UR20, 0x9910, URZ ;  /* 0x0000991014047896 */ /* 0x000fe2000800003f */
[----:B-1----:R-:W-:-:S03]  /*acd0*/  @P2 IMAD.MOV.U32 R8, RZ, RZ, 0x2800 ;  /* 0x00002800ff082424 */ /* 0x002fc600078e00ff */
[----:B------:R-:W-:Y:S01]  /*ace0*/  UISETP.NE.AND UP0, UPT, UR4, 0x2, UPT ;  /* 0x000000020400788c */ /* 0x000fe2000bf05270 */
[----:B------:R1:W-:Y:S05]  /*acf0*/  @P2 SYNCS.ARRIVE.TRANS64 RZ, [R7+URZ+0x13a00], R8 ;  /* 0x013a000807ff29a7 */ /* 0x0003ea000800003f */
[----:B------:R-:W-:-:S13]  /*ad00*/  PLOP3.LUT P3, PT, PT, PT, UP0, 0x80, 0x0 ;  /* 0x000000000000781c */ /* 0x000fda0003f6f008 */
[----:B-1----:R-:W-:Y:S05]  /*ad10*/  @P3 BRA `(.L_x_119) ;  /* 0x0000000000043947 */ /* 0x002fea0003800000 */
[----:B------:R-:W-:Y:S01]  /*ad20*/  BPT.TRAP 0x1 ;  /* 0x000000040000795c */ /* 0x000fe20000300000 */
.L_x_119:
[----:B------:R-:W-:Y:S05]  /*ad30*/  @P0 BRA `(.L_x_120) ;  /* 0x0000000000040947 */ /* 0x000fea0003800000 */
[----:B------:R-:W-:Y:S01]  /*ad40*/  BPT.TRAP 0x1 ;  /* 0x000000040000795c */ /* 0x000fe20000300000 */
.L_x_120:
        /* <DEDUP_REMOVED lines=9> */
[----:B------:R-:W-:Y:S01]  /*ade0*/  R2UR UR13, R2 ;  /* 0x00000000020d72ca */ /* 0x000fe200000e0000 */
[----:B------:R-:W-:Y:S01]  /*adf0*/  UMOV UR7, 0x10000000 ;  /* 0x1000000000077882 */ /* 0x000fe20000000000 */
[----:B------:R-:W-:Y:S01]  /*ae00*/  UMOV UR18, 0x10 ;  /* 0x0000001000127882 */ /* 0x000fe20000000000 */
[----:B------:R-:W-:Y:S01]  /*ae10*/  UMOV UR22, 0x20 ;  /* 0x0000002000167882 */ /* 0x000fe20000000000 */
[----:B------:R-:W-:Y:S01]  /*ae20*/  VIADD R0, R0, 0x1 ;  /* 0x0000000100007836 */ /* 0x000fe20000000000 */
[----:B------:R-:W-:-:S02]  /*ae30*/  UIADD3 UR9, UR9, 0x13a00, URZ ;  /* 0x00013a0009097890 */ /* 0x000fc4000fffe03f */
[----:B------:R-:W-:Y:S02]  /*ae40*/  USHF.L.U32 UR11, UR11, 0x6, URZ ;  /* 0x000000060b0b7899 */ /* 0x000fe4000800063f */
[----:B------:R-:W-:Y:S01]  /*ae50*/  UIADD3 UR8, UR14, 0x5000, URZ ;  /* 0x000050000e087890 */ /* 0x000fe2000fffe03f */
[C---:B------:R-:W-:Y:S01]  /*ae60*/  ISETP.NE.AND P3, PT, R0.reuse, 0x5, PT ;  /* 0x000000050000780c */ /* 0x040fe20003f65270 */
[----:B------:R-:W-:Y:S02]  /*ae70*/  UIADD3 UR15, UR14, 0x5800, URZ ;  /* 0x000058000e0f7890 */ /* 0x000fe4000fffe03f */
[----:B------:R-:W-:Y:S01]  /*ae80*/  UIADD3 UR19, UR14, 0x6000, URZ ;  /* 0x000060000e137890 */ /* 0x000fe2000fffe03f */
[----:B------:R-:W-:Y:S01]  /*ae90*/  SEL R5, RZ, 0x1, P3 ;  /* 0x00000001ff057807 */ /* 0x000fe20001800000 */
[----:B------:R-:W-:Y:S01]  /*aea0*/  UIADD3 UR23, UR14, 0x6800, URZ ;  /* 0x000068000e177890 */ /* 0x000fe2000fffe03f */
[----:B------:R-:W-:Y:S02]  /*aeb0*/  SEL R0, R0, RZ, P3 ;  /* 0x000000ff00007207 */ /* 0x000fe40001800000 */
[----:B------:R1:W-:Y:S01]  /*aec0*/  UTMALDG.4D [UR8], [UR4], desc[UR6] ;  /* 0x00000608040075b4 */ /* 0x0003e20008019000 */
[----:B------:R-:W-:Y:S01]  /*aed0*/  LOP3.LUT R4, R4, R5, RZ, 0x3c, !PT ;  /* 0x0000000504047212 */ /* 0x000fe200078e3cff */
        /* <DEDUP_REMOVED lines=16> */
.L_x_117:
[----:B------:R-:W-:Y:S05]  /*afe0*/  BSYNC B2 ;  /* 0x0000000000027941 */ /* 0x000fea0003800000 */
.L_x_116:
[----:B------:R-:W-:Y:S01]  /*aff0*/  ISETP.LT.OR P3, PT, R6, 0x4, !P6 ;  /* 0x000000040600780c */ /* 0x000fe20007761670 */
[----:B------:R-:W-:-:S12]  /*b000*/  BSSY B2, `(.L_x_121) ;  /* 0x000003c000027945 */ /* 0x000fd80003800000 */
[----:B------:R-:W-:Y:S05]  /*b010*/  @P3 BRA `(.L_x_122) ;  /* 0x0000000000e83947 */ /* 0x000fea0003800000 */
[----:B-1----:R-:W1:Y:S01]  /*b020*/  S2R R8, SR_CgaCtaId ;  /* 0x0000000000087919 */ /* 0x002e620000008800 */
[----:B------:R-:W-:-:S04]  /*b030*/  MOV R5, 0x400 ;  /* 0x0000040000057802 */ /* 0x000fc80000000f00 */
[----:B-1----:R-:W-:Y:S02]  /*b040*/  LEA R5, R8, R5, 0x18 ;  /* 0x0000000508057211 */ /* 0x002fe400078ec0ff */
[----:B------:R-:W-:Y:S02]  /*b050*/  SHF.L.U32 R8, R4, 0x1f, RZ ;  /* 0x0000001f04087819 */ /* 0x000fe400000006ff */
[----:B------:R-:W-:-:S04]  /*b060*/  LEA R7, R0, R5, 0x3 ;  /* 0x0000000500077211 */ /* 0x000fc800078e18ff */
[----:B------:R-:W1:Y:S02]  /*b070*/  SYNCS.PHASECHK.TRANS64.TRYWAIT P3, [R7+URZ+0x13a28], R8 ;  /* 0x013a2808070075a7 */ /* 0x000e64000806017f */
[----:B-1----:R-:W-:Y:S05]  /*b080*/  @!P3 BRA `(.L_x_123) ;  /* 0x0000000800a0b947 */ /* 0x002fea0003800000 */
.L_x_146:
[----:B------:R-:W-:Y:S01]  /*b090*/  UPRMT UR4, UR20, 0x9910, URZ ;  /* 0x0000991014047896 */ /* 0x000fe2000800003f */
[----:B-1----:R-:W-:-:S03]  /*b0a0*/  @P1 IMAD.MOV.U32 R8, RZ, RZ, 0x2800 ;  /* 0x00002800ff081424 */ /* 0x002fc600078e00ff */
[----:B------:R-:W-:Y:S01]  /*b0b0*/  UISETP.NE.AND UP0, UPT, UR4, 0x2, UPT ;  /* 0x000000020400788c */ /* 0x000fe2000bf05270 */
[----:B------:R1:W-:Y:S05]  /*b0c0*/  @P1 SYNCS.ARRIVE.TRANS64 RZ, [R7+URZ+0x13a00], R8 ;  /* 0x013a000807ff19a7 */ /* 0x0003ea000800003f */
[----:B------:R-:W-:-:S13]  /*b0d0*/  PLOP3.LUT P3, PT, PT, PT, UP0, 0x80, 0x0 ;  /* 0x000000000000781c */ /* 0x000fda0003f6f008 */
[----:B-1----:R-:W-:Y:S05]  /*b0e0*/  @P3 BRA `(.L_x_124) ;  /* 0x0000000000043947 */ /* 0x002fea0003800000 */
[----:B------:R-:W-:Y:S01]  /*b0f0*/  BPT.TRAP 0x1 ;  /* 0x000000040000795c */ /* 0x000fe20000300000 */
.L_x_124:
[----:B------:R-:W-:Y:S05]  /*b100*/  @P0 BRA `(.L_x_125) ;  /* 0x0000000000040947 */ /* 0x000fea0003800000 */
[----:B------:R-:W-:Y:S01]  /*b110*/  BPT.TRAP 0x1 ;  /* 0x000000040000795c */ /* 0x000fe20000300000 */
.L_x_125:
        /* <DEDUP_REMOVED lines=14> */
[----:B------:R-:W-:Y:S01]  /*b200*/  UIADD3 UR9, UR9, 0x13a00, URZ ;  /* 0x00013a0009097890 */ /* 0x000fe2000fffe03f */
[----:B------:R-:W-:Y:S01]  /*b210*/  IADD3 R9, R9, 0x1, RZ ;  /* 0x0000000109097810 */ /* 0x000fe20007ffe0ff */
[----:B------:R-:W-:-:S02]  /*b220*/  USHF.L.U32 UR11, UR11, 0x6, URZ ;  /* 0x000000060b0b7899 */ /* 0x000fc4000800063f */
        /* <DEDUP_REMOVED lines=25> */
.L_x_122:
[----:B------:R-:W-:Y:S05]  /*b3c0*/  BSYNC B2 ;  /* 0x0000000000027941 */ /* 0x000fea0003800000 */
.L_x_121:
[C---:B------:R-:W-:Y:S01]  /*b3d0*/  ISETP.GT.AND P3, PT, R6.reuse, 0x4, PT ;  /* 0x000000040600780c */ /* 0x040fe20003f64270 */
[----:B------:R-:W-:-:S12]  /*b3e0*/  VIADD R6, R6, 0xfffffffe ;  /* 0xfffffffe06067836 */ /* 0x000fd80000000000 */
[----:B------:R-:W-:Y:S05]  /*b3f0*/  @P3 BRA `(.L_x_126) ;  /* 0xfffffff8000c3947 */ /* 0x000fea000383ffff */
.L_x_115:
[----:B------:R-:W-:Y:S05]  /*b400*/  BSYNC B1 ;  /* 0x0000000000017941 */ /* 0x000fea0003800000 */
.L_x_114:
[----:B------:R-:W-:Y:S01]  /*b410*/  VIADD R17, R17, UR21 ;  /* 0x0000001511117c36 */ /* 0x000fe20008000000 */
[----:B------:R-:W-:Y:S01]  /*b420*/  ULDC UR4, c[0x0][0xa00] ;  /* 0x0002800000047ab9 */ /* 0x000fe20000000800 */
[----:B-1----:R-:W-:-:S03]  /*b430*/  PRMT R5, RZ, 0x7610, R5 ;  /* 0x00007610ff057816 */ /* 0x002fc60000000005 */
[----:B------:R-:W-:-:S13]  /*b440*/  ISETP.GE.AND P3, PT, R17, UR4, PT ;  /* 0x0000000411007c0c */ /* 0x000fda000bf66270 */
[----:B------:R-:W-:Y:S05]  /*b450*/  @!P3 BRA `(.L_x_127) ;  /* 0xffffffec003cb947 */ /* 0x000fea000383ffff */
[----:B------:R-:W-:Y:S05]  /*b460*/  BSYNC B0 ;  /* 0x0000000000007941 */ /* 0x000fea0003800000 */
.L_x_99:
[----:B------:R-:W-:Y:S05]  /*b470*/  EXIT ;  /* 0x000000000000794d */ /* 0x000fea0003800000 */
.L_x_17:
[----:B-1----:R-:W-:-:S04]  /*b480*/  MOV R4, UR4 ;  /* 0x0000000400047c02 */ /* 0x002fc80008000f00 */
[----:B------:R1:W2:Y:S03]  /*b490*/  SYNCS.PHASECHK.TRANS64.TRYWAIT P1, [R4+URZ+0x13a50], R3 ;  /* 0x013a5003040075a7 */ /* 0x0002a6000802017f */
[----:B--2---:R-:W-:Y:S05]  /*b4a0*/  @!P1 NANOSLEEP.SYNCS 0x989680 ;  /* 0x009896800000995d */ /* 0x004fea0003900000 */
[----:B------:R-:W2:Y:S02]  /*b4b0*/  @!P1 SYNCS.PHASECHK.TRANS64 P1, [R4+URZ+0x13a50], R3 ;  /* 0x013a5003040095a7 */ /* 0x000ea4000802007f */
[----:B--2---:R-:W-:Y:S05]  /*b4c0*/  @!P1 BRA `(.L_x_17) ;  /* 0xfffffffc00ec9947 */ /* 0x004fea000383ffff */
[----:B------:R-:W-:Y:S05]  /*b4d0*/  BRA `(.L_x_128) ;  /* 0xffffff5c00c87947 */ /* 0x000fea000383ffff */
.L_x_19:
[----:B-1----:R-:W-:-:S04]  /*b4e0*/  IMAD.U32 R6, RZ, RZ, UR26 ;  /* 0x0000001aff067e24 */ /* 0x002fc8000f8e00ff */
[----:B------:R1:W2:Y:S03]  /*b4f0*/  SYNCS.PHASECHK.TRANS64.TRYWAIT P1, [R6+URZ+0x13a00], R3 ;  /* 0x013a0003060075a7 */ /* 0x0002a6000802017f */
[----:B--2---:R-:W-:Y:S05]  /*b500*/  @!P1 NANOSLEEP.SYNCS 0x989680 ;  /* 0x009896800000995d */ /* 0x004fea0003900000 */
[----:B------:R-:W2:Y:S02]  /*b510*/  @!P1 SYNCS.PHASECHK.TRANS64 P1, [R6+URZ+0x13a00], R3 ;  /* 0x013a0003060095a7 */ /* 0x000ea4000802007f */
[----:B--2---:R-:W-:Y:S05]  /*b520*/  @!P1 BRA `(.L_x_19) ;  /* 0xfffffffc00ec9947 */ /* 0x004fea000383ffff */
[----:B------:R-:W-:Y:S05]  /*b530*/  BRA `(.L_x_129) ;  /* 0xffffff5c00dc7947 */ /* 0x000fea000383ffff */
.L_x_20:
[----:B-1----:R-:W-:-:S04]  /*b540*/  IMAD.U32 R3, RZ, RZ, UR24 ;  /* 0x00000018ff037e24 */ /* 0x002fc8000f8e00ff */
[----:B------:R1:W2:Y:S03]  /*b550*/  SYNCS.PHASECHK.TRANS64.TRYWAIT P1, [R3+URZ+-0x8], R4 ;  /* 0xfffff804030075a7 */ /* 0x0002a6000802017f */
[----:B--2---:R-:W-:Y:S05]  /*b560*/  @!P1 NANOSLEEP.SYNCS 0x989680 ;  /* 0x009896800000995d */ /* 0x004fea0003900000 */
[----:B------:R-:W2:Y:S02]  /*b570*/  @!P1 SYNCS.PHASECHK.TRANS64 P1, [R3+URZ+-0x8], R4 ;  /* 0xfffff804030095a7 */ /* 0x000ea4000802007f */
[----:B--2---:R-:W-:Y:S05]  /*b580*/  @!P1 BRA `(.L_x_20) ;  /* 0xfffffffc00ec9947 */ /* 0x004fea000383ffff */
[----:B------:R-:W-:Y:S05]  /*b590*/  BRA `(.L_x_130) ;  /* 0xffffff5c00cc7947 */ /* 0x000fea000383ffff */
.L_x_22:
[----:B-1----:R-:W-:-:S04]  /*b5a0*/  MOV R8, UR6 ;  /* 0x0000000600087c02 */ /* 0x002fc80008000f00 */
[----:B------:R1:W2:Y:S03]  /*b5b0*/  SYNCS.PHASECHK.TRANS64.TRYWAIT P1, [R8+URZ+0x13a00], R7 ;  /* 0x013a0007080075a7 */ /* 0x0002a6000802017f */
[----:B--2---:R-:W-:Y:S05]  /*b5c0*/  @!P1 NANOSLEEP.SYNCS 0x989680 ;  /* 0x009896800000995d */ /* 0x004fea0003900000 */
[----:B------:R-:W2:Y:S02]  /*b5d0*/  @!P1 SYNCS.PHASECHK.TRANS64 P1, [R8+URZ+0x13a00], R7 ;  /* 0x013a0007080095a7 */ /* 0x000ea4000802007f */
[----:B--2---:R-:W-:Y:S05]  /*b5e0*/  @!P1 BRA `(.L_x_22) ;  /* 0xfffffffc00ec9947 */ /* 0x004fea000383ffff */
[----:B------:R-:W-:Y:S05]  /*b5f0*/  BRA `(.L_x_131) ;  /* 0xffffff74006c7947 */ /* 0x000fea000383ffff */
.L_x_27:
[----:B-1----:R-:W-:-:S04]  /*b600*/  IMAD.U32 R5, RZ, RZ, UR6 ;  /* 0x00000006ff057e24 */ /* 0x002fc8000f8e00ff */
[----:B------:R1:W2:Y:S03]  /*b610*/  SYNCS.PHASECHK.TRANS64.TRYWAIT P2, [R5+URZ+0x13a00], R0 ;  /* 0x013a0000050075a7 */ /* 0x0002a6000804017f */
[----:B--2---:R-:W-:Y:S05]  /*b620*/  @!P2 NANOSLEEP.SYNCS 0x989680 ;  /* 0x009896800000a95d */ /* 0x004fea0003900000 */
[----:B------:R-:W2:Y:S02]  /*b630*/  @!P2 SYNCS.PHASECHK.TRANS64 P2, [R5+URZ+0x13a00], R0 ;  /* 0x013a00000500a5a7 */ /* 0x000ea4000804007f */
[----:B--2---:R-:W-:Y:S05]  /*b640*/  @!P2 BRA `(.L_x_27) ;  /* 0xfffffffc00eca947 */ /* 0x004fea000383ffff */
[----:B------:R-:W-:Y:S05]  /*b650*/  BRA `(.L_x_132) ;  /* 0xffffff7c00a07947 */ /* 0x000fea000383ffff */
.L_x_31:
[----:B-1----:R-:W-:-:S04]  /*b660*/  IMAD.U32 R0, RZ, RZ, UR6 ;  /* 0x00000006ff007e24 */ /* 0x002fc8000f8e00ff */
[----:B------:R1:W2:Y:S03]  /*b670*/  SYNCS.PHASECHK.TRANS64.TRYWAIT P2, [R0+URZ+0x13a00], R9 ;  /* 0x013a0009000075a7 */ /* 0x0002a6000804017f */
[----:B--2---:R-:W-:Y:S05]  /*b680*/  @!P2 NANOSLEEP.SYNCS 0x989680 ;  /* 0x009896800000a95d */ /* 0x004fea0003900000 */
[----:B------:R-:W2:Y:S02]  /*b690*/  @!P2 SYNCS.PHASECHK.TRANS64 P2, [R0+URZ+0x13a00], R9 ;  /* 0x013a00090000a5a7 */ /* 0x000ea4000804007f */
[----:B--2---:R-:W-:Y:S05]  /*b6a0*/  @!P2 BRA `(.L_x_31) ;  /* 0xfffffffc00eca947 */ /* 0x004fea000383ffff */
[----:B------:R-:W-:Y:S05]  /*b6b0*/  BRA `(.L_x_30) ;  /* 0xffffff9000ec7947 */ /* 0x000fea000383ffff */
.L_x_39:
[----:B-1----:R-:W-:-:S04]  /*b6c0*/  MOV R5, UR6 ;  /* 0x0000000600057c02 */ /* 0x002fc80008000f00 */
[----:B------:R1:W2:Y:S03]  /*b6d0*/  SYNCS.PHASECHK.TRANS64.TRYWAIT P2, [R5+URZ+0x13a00], R4 ;  /* 0x013a0004050075a7 */ /* 0x0002a6000804017f */
[----:B--2---:R-:W-:Y:S05]  /*b6e0*/  @!P2 NANOSLEEP.SYNCS 0x989680 ;  /* 0x009896800000a95d */ /* 0x004fea0003900000 */
[----:B------:R-:W2:Y:S02]  /*b6f0*/  @!P2 SYNCS.PHASECHK.TRANS64 P2, [R5+URZ+0x13a00], R4 ;  /* 0x013a00040500a5a7 */ /* 0x000ea4000804007f */
[----:B--2---:R-:W-:Y:S05]  /*b700*/  @!P2 BRA `(.L_x_39) ;  /* 0xfffffffc00eca947 */ /* 0x004fea000383ffff */
[----:B------:R-:W-:Y:S05]  /*b710*/  BRA `(.L_x_133) ;  /* 0xffffff9c00607947 */ /* 0x000fea000383ffff */
.L_x_43:
[----:B-1----:R-:W-:-:S04]  /*b720*/  IMAD.U32 R9, RZ, RZ, UR6 ;  /* 0x00000006ff097e24 */ /* 0x002fc8000f8e00ff */
[----:B------:R1:W2:Y:S03]  /*b730*/  SYNCS.PHASECHK.TRANS64.TRYWAIT P2, [R9+URZ+0x13a00], R0 ;  /* 0x013a0000090075a7 */ /* 0x0002a6000804017f */
[----:B--2---:R-:W-:Y:S05]  /*b740*/  @!P2 NANOSLEEP.SYNCS 0x989680 ;  /* 0x009896800000a95d */ /* 0x004fea0003900000 */
[----:B------:R-:W2:Y:S02]  /*b750*/  @!P2 SYNCS.PHASECHK.TRANS64 P2, [R9+URZ+0x13a00], R0 ;  /* 0x013a00000900a5a7 */ /* 0x000ea4000804007f */
[----:B--2---:R-:W-:Y:S05]  /*b760*/  @!P2 BRA `(.L_x_43) ;  /* 0xfffffffc00eca947 */ /* 0x004fea000383ffff */
[----:B------:R-:W-:Y:S05]  /*b770*/  BRA `(.L_x_42) ;  /* 0xffffffb400f07947 */ /* 0x000fea000383ffff */
.L_x_63:
[----:B-1----:R-:W-:-:S04]  /*b780*/  IMAD.U32 R3, RZ, RZ, UR24 ;  /* 0x00000018ff037e24 */ /* 0x002fc8000f8e00ff */
[----:B------:R1:W2:Y:S03]  /*b790*/  SYNCS.PHASECHK.TRANS64.TRYWAIT P1, [R3+URZ+0x8], R0 ;  /* 0x00000800030075a7 */ /* 0x0002a6000802017f */
[----:B--2---:R-:W-:Y:S05]  /*b7a0*/  @!P1 NANOSLEEP.SYNCS 0x989680 ;  /* 0x009896800000995d */ /* 0x004fea0003900000 */
[----:B------:R-:W2:Y:S02]  /*b7b0*/  @!P1 SYNCS.PHASECHK.TRANS64 P1, [R3+URZ+0x8], R0 ;  /* 0x00000800030095a7 */ /* 0x000ea4000802007f */
[----:B--2---:R-:W-:Y:S05]  /*b7c0*/  @!P1 BRA `(.L_x_63) ;  /* 0xfffffffc00ec9947 */ /* 0x004fea000383ffff */
[----:B------:R-:W-:Y:S05]  /*b7d0*/  BRA `(.L_x_134) ;  /* 0xffffffc800407947 */ /* 0x000fea000383ffff */
.L_x_84:
[----:B------:R-:W-:Y:S01]  /*b7e0*/  BSSY B1, `(.L_x_135) ;  /* 0x0000006000017945 */ /* 0x000fe20003800000 */
[----:B------:R-:W-:-:S07]  /*b7f0*/  MOV R15, 0xffffffff ;  /* 0xffffffff000f7802 */ /* 0x000fce0000000f00 */
[----:B------:R-:W-:Y:S05]  /*b800*/  WARPSYNC.COLLECTIVE R15, `(.L_x_136) ;  /* 0x000000000f0c7348 */ /* 0x000fea0003c00000 */
[----:B------:R-:W-:Y:S02]  /*b810*/  ELECT P6, UR62, PT ;  /* 0x00000000003e782f */ /* 0x000fe400038c0000 */
[----:B------:R-:W-:Y:S01]  /*b820*/  MOV R14, UR62 ;  /* 0x0000003e000e7c02 */ /* 0x000fe20008000f00 */
[----:B------:R-:W-:Y:S10]  /*b830*/  ENDCOLLECTIVE ;  /* 0x000000000000791b */ /* 0x000ff40003800000 */
.L_x_136:
[----:B------:R-:W-:Y:S05]  /*b840*/  BSYNC B1 ;  /* 0x0000000000017941 */ /* 0x000fea0003800000 */
.L_x_135:
[----:B------:R-:W-:Y:S05]  /*b850*/  BRA `(.L_x_137) ;  /* 0xffffffdc00cc7947 */ /* 0x000fea000383ffff */
.L_x_87:
[----:B-1----:R1:W2:Y:S02]  /*b860*/  SYNCS.PHASECHK.TRANS64.TRYWAIT P2, [R7+URZ+0x13a60], R6 ;  /* 0x013a6006070075a7 */ /* 0x0022a4000804017f */
[----:B--2---:R-:W-:Y:S05]  /*b870*/  @!P2 NANOSLEEP.SYNCS 0x989680 ;  /* 0x009896800000a95d */ /* 0x004fea0003900000 */
[----:B------:R-:W2:Y:S02]  /*b880*/  @!P2 SYNCS.PHASECHK.TRANS64 P2, [R7+URZ+0x13a60], R6 ;  /* 0x013a60060700a5a7 */ /* 0x000ea4000804007f */
[----:B--2---:R-:W-:Y:S05]  /*b890*/  @!P2 BRA `(.L_x_87) ;  /* 0xfffffffc00f0a947 */ /* 0x004fea000383ffff */
[----:B------:R-:W-:Y:S05]  /*b8a0*/  BRA `(.L_x_138) ;  /* 0xffffffdc00ec7947 */ /* 0x000fea000383ffff */
.L_x_92:
[----:B-1----:R1:W2:Y:S02]  /*b8b0*/  SYNCS.PHASECHK.TRANS64.TRYWAIT P2, [R7+URZ+0x13ab0], R4 ;  /* 0x013ab004070075a7 */ /* 0x0022a4000804017f */
[----:B--2---:R-:W-:Y:S05]  /*b8c0*/  @!P2 NANOSLEEP.SYNCS 0x989680 ;  /* 0x009896800000a95d */ /* 0x004fea0003900000 */
[----:B------:R-:W2:Y:S02]  /*b8d0*/  @!P2 SYNCS.PHASECHK.TRANS64 P2, [R7+URZ+0x13ab0], R4 ;  /* 0x013ab0040700a5a7 */ /* 0x000ea4000804007f */
[----:B--2---:R-:W-:Y:S05]  /*b8e0*/  @!P2 BRA `(.L_x_92) ;  /* 0xfffffffc00f0a947 */ /* 0x004fea000383ffff */
[----:B------:R-:W-:Y:S05]  /*b8f0*/  BRA `(.L_x_91) ;  /* 0xffffffe000d07947 */ /* 0x000fea000383ffff */
.L_x_95:
[----:B-1----:R1:W2:Y:S02]  /*b900*/  SYNCS.PHASECHK.TRANS64.TRYWAIT P2, [R4+URZ+0x13a60], R9 ;  /* 0x013a6009040075a7 */ /* 0x0022a4000804017f */
[----:B--2---:R-:W-:Y:S05]  /*b910*/  @!P2 NANOSLEEP.SYNCS 0x989680 ;  /* 0x009896800000a95d */ /* 0x004fea0003900000 */
[----:B------:R-:W2:Y:S02]  /*b920*/  @!P2 SYNCS.PHASECHK.TRANS64 P2, [R4+URZ+0x13a60], R9 ;  /* 0x013a60090400a5a7 */ /* 0x000ea4000804007f */
[----:B--2---:R-:W-:Y:S05]  /*b930*/  @!P2 BRA `(.L_x_95) ;  /* 0xfffffffc00f0a947 */ /* 0x004fea000383ffff */
[----:B------:R-:W-:Y:S05]  /*b940*/  BRA `(.L_x_139) ;  /* 0xffffffe000e47947 */ /* 0x000fea000383ffff */
.L_x_100:
[----:B------:R-:W-:Y:S01]  /*b950*/  BSSY B1, `(.L_x_140) ;  /* 0x0000006000017945 */ /* 0x000fe20003800000 */
[----:B------:R-:W-:-:S07]  /*b960*/  IMAD.MOV.U32 R15, RZ, RZ, -0x1 ;  /* 0xffffffffff0f7424 */ /* 0x000fce00078e00ff */
[----:B------:R-:W-:Y:S05]  /*b970*/  WARPSYNC.COLLECTIVE R15, `(.L_x_141) ;  /* 0x000000000f0c7348 */ /* 0x000fea0003c00000 */
[----:B------:R-:W-:Y:S02]  /*b980*/  ELECT P6, UR62, PT ;  /* 0x00000000003e782f */ /* 0x000fe400038c0000 */
[----:B------:R-:W-:Y:S01]  /*b990*/  MOV R14, UR62 ;  /* 0x0000003e000e7c02 */ /* 0x000fe20008000f00 */
[----:B------:R-:W-:Y:S10]  /*b9a0*/  ENDCOLLECTIVE ;  /* 0x000000000000791b */ /* 0x000ff40003800000 */
.L_x_141:
[----:B------:R-:W-:Y:S05]  /*b9b0*/  BSYNC B1 ;  /* 0x0000000000017941 */ /* 0x000fea0003800000 */
.L_x_140:
[----:B------:R-:W-:Y:S05]  /*b9c0*/  BRA `(.L_x_142) ;  /* 0xffffffe800787947 */ /* 0x000fea000383ffff */
.L_x_103:
[----:B-1----:R1:W2:Y:S02]  /*b9d0*/  SYNCS.PHASECHK.TRANS64.TRYWAIT P4, [R8+URZ+0x13a28], R7 ;  /* 0x013a2807080075a7 */ /* 0x0022a4000808017f */
[----:B--2---:R-:W-:Y:S05]  /*b9e0*/  @!P4 NANOSLEEP.SYNCS 0x989680 ;  /* 0x009896800000c95d */ /* 0x004fea0003900000 */
[----:B------:R-:W2:Y:S02]  /*b9f0*/  @!P4 SYNCS.PHASECHK.TRANS64 P4, [R8+URZ+0x13a28], R7 ;  /* 0x013a28070800c5a7 */ /* 0x000ea4000808007f */
[----:B--2---:R-:W-:Y:S05]  /*ba00*/  @!P4 BRA `(.L_x_103) ;  /* 0xfffffffc00f0c947 */ /* 0x004fea000383ffff */
[----:B------:R-:W-:Y:S05]  /*ba10*/  BRA `(.L_x_143) ;  /* 0xffffffe8008c7947 */ /* 0x000fea000383ffff */
.L_x_108:
[----:B-1----:R1:W2:Y:S02]  /*ba20*/  SYNCS.PHASECHK.TRANS64.TRYWAIT P4, [R5+URZ+0x13ab0], R8 ;  /* 0x013ab008050075a7 */ /* 0x0022a4000808017f */
[----:B--2---:R-:W-:Y:S05]  /*ba30*/  @!P4 NANOSLEEP.SYNCS 0x989680 ;  /* 0x009896800000c95d */ /* 0x004fea0003900000 */
[----:B------:R-:W2:Y:S02]  /*ba40*/  @!P4 SYNCS.PHASECHK.TRANS64 P4, [R5+URZ+0x13ab0], R8 ;  /* 0x013ab0080500c5a7 */ /* 0x000ea4000808007f */
[----:B--2---:R-:W-:Y:S05]  /*ba50*/  @!P4 BRA `(.L_x_108) ;  /* 0xfffffffc00f0c947 */ /* 0x004fea000383ffff */
[----:B------:R-:W-:Y:S05]  /*ba60*/  BRA `(.L_x_107) ;  /* 0xffffffec00687947 */ /* 0x000fea000383ffff */
.L_x_111:
[----:B-1----:R1:W2:Y:S02]  /*ba70*/  SYNCS.PHASECHK.TRANS64.TRYWAIT P3, [R7+URZ+0x13a28], R8 ;  /* 0x013a2808070075a7 */ /* 0x0022a4000806017f */
[----:B--2---:R-:W-:Y:S05]  /*ba80*/  @!P3 NANOSLEEP.SYNCS 0x989680 ;  /* 0x009896800000b95d */ /* 0x004fea0003900000 */
[----:B------:R-:W2:Y:S02]  /*ba90*/  @!P3 SYNCS.PHASECHK.TRANS64 P3, [R7+URZ+0x13a28], R8 ;  /* 0x013a28080700b5a7 */ /* 0x000ea4000806007f */
[----:B--2---:R-:W-:Y:S05]  /*baa0*/  @!P3 BRA `(.L_x_111) ;  /* 0xfffffffc00f0b947 */ /* 0x004fea000383ffff */
[----:B------:R-:W-:Y:S05]  /*bab0*/  BRA `(.L_x_144) ;  /* 0xffffffec00807947 */ /* 0x000fea000383ffff */
.L_x_118:
[----:B-1----:R1:W2:Y:S02]  /*bac0*/  SYNCS.PHASECHK.TRANS64.TRYWAIT P3, [R7+URZ+0x13a28], R8 ;  /* 0x013a2808070075a7 */ /* 0x0022a4000806017f */
[----:B--2---:R-:W-:Y:S05]  /*bad0*/  @!P3 NANOSLEEP.SYNCS 0x989680 ;  /* 0x009896800000b95d */ /* 0x004fea0003900000 */
[----:B------:R-:W2:Y:S02]  /*bae0*/  @!P3 SYNCS.PHASECHK.TRANS64 P3, [R7+URZ+0x13a28], R8 ;  /* 0x013a28080700b5a7 */ /* 0x000ea4000806007f */
[----:B--2---:R-:W-:Y:S05]  /*baf0*/  @!P3 BRA `(.L_x_118) ;  /* 0xfffffffc00f0b947 */ /* 0x004fea000383ffff */
[----:B------:R-:W-:Y:S05]  /*bb00*/  BRA `(.L_x_145) ;  /* 0xfffffff0006c7947 */ /* 0x000fea000383ffff */
.L_x_123:
[----:B-1----:R1:W2:Y:S02]  /*bb10*/  SYNCS.PHASECHK.TRANS64.TRYWAIT P3, [R7+URZ+0x13a28], R8 ;  /* 0x013a2808070075a7 */ /* 0x0022a4000806017f */
[----:B--2---:R-:W-:Y:S05]  /*bb20*/  @!P3 NANOSLEEP.SYNCS 0x989680 ;  /* 0x009896800000b95d */ /* 0x004fea0003900000 */
[----:B------:R-:W2:Y:S02]  /*bb30*/  @!P3 SYNCS.PHASECHK.TRANS64 P3, [R7+URZ+0x13a28], R8 ;  /* 0x013a28080700b5a7 */ /* 0x000ea4000806007f */
[----:B--2---:R-:W-:Y:S05]  /*bb40*/  @!P3 BRA `(.L_x_123) ;  /* 0xfffffffc00f0b947 */ /* 0x004fea000383ffff */
[----:B------:R-:W-:Y:S05]  /*bb50*/  BRA `(.L_x_146) ;  /* 0xfffffff4004c7947 */ /* 0x000fea000383ffff */
        .weak           $__internal_0_$__cuda_sm20_rcp_rn_f32_slowpath
        .type           $__internal_0_$__cuda_sm20_rcp_rn_f32_slowpath,@function
        .size           $__internal_0_$__cuda_sm20_rcp_rn_f32_slowpath,(.L_x_152 - $__internal_0_$__cuda_sm20_rcp_rn_f32_slowpath)
$__internal_0_$__cuda_sm20_rcp_rn_f32_slowpath:
[----:B------:R-:W-:Y:S01]  /*bb60*/  IMAD.SHL.U32 R0, R3, 0x2, RZ ;  /* 0x0000000203007824 */ /* 0x000fe200078e00ff */
[----:B------:R-:W-:Y:S04]  /*bb70*/  BSSY B2, `(.L_x_147) ;  /* 0x0000030000027945 */ /* 0x000fe80003800000 */
[----:B------:R-:W-:-:S04]  /*bb80*/  SHF.R.U32.HI R21, RZ, 0x18, R0 ;  /* 0x00000018ff157819 */ /* 0x000fc80000011600 */
[----:B------:R-:W-:-:S13]  /*bb90*/  ISETP.NE.U32.AND P0, PT, R21, RZ, PT ;  /* 0x000000ff1500720c */ /* 0x000fda0003f05070 */
[----:B------:R-:W-:Y:S05]  /*bba0*/  @P0 BRA `(.L_x_148) ;  /* 0x0000000000280947 */ /* 0x000fea0003800000 */
[----:B------:R-:W-:-:S04]  /*bbb0*/  SHF.L.U32 R0, R3, 0x1, RZ ;  /* 0x0000000103007819 */ /* 0x000fc800000006ff */
[----:B------:R-:W-:-:S13]  /*bbc0*/  ISETP.NE.AND P0, PT, R0, RZ, PT ;  /* 0x000000ff0000720c */ /* 0x000fda0003f05270 */
[----:B------:R-:W-:Y:S01]  /*bbd0*/  @P0 FFMA R7, R3, 1.84467440737095516160e+19, RZ ;  /* 0x5f80000003070823 */ /* 0x000fe200000000ff */
[----:B------:R-:W-:Y:S08]  /*bbe0*/  @!P0 MUFU.RCP R6, R3 ;  /* 0x0000000300068308 */ /* 0x000ff00000001000 */
[----:B------:R-:W1:Y:S02]  /*bbf0*/  @P0 MUFU.RCP R0, R7 ;  /* 0x0000000700000308 */ /* 0x000e640000001000 */
[----:B-1----:R-:W-:-:S04]  /*bc00*/  @P0 FFMA R12, R7, R0, -1 ;  /* 0xbf800000070c0423 */ /* 0x002fc80000000000 */
[----:B------:R-:W-:-:S04]  /*bc10*/  @P0 FADD.FTZ R13, -R12, -RZ ;  /* 0x800000ff0c0d0221 */ /* 0x000fc80000010100 */
[----:B------:R-:W-:-:S04]  /*bc20*/  @P0 FFMA R0, R0, R13, R0 ;  /* 0x0000000d00000223 */ /* 0x000fc80000000000 */
[----:B------:R-:W-:Y:S01]  /*bc30*/  @P0 FFMA R6, R0, 1.84467440737095516160e+19, RZ ;  /* 0x5f80000000060823 */ /* 0x000fe200000000ff */
[----:B------:R-:W-:Y:S06]  /*bc40*/  BRA `(.L_x_149) ;  /* 0x0000000000887947 */ /* 0x000fec0003800000 */
.L_x_148:
[----:B------:R-:W-:-:S05]  /*bc50*/  VIADD R24, R21, 0xffffff03 ;  /* 0xffffff0315187836 */ /* 0x000fca0000000000 */
[----:B------:R-:W-:-:S13]  /*bc60*/  ISETP.GT.U32.AND P0, PT, R24, 0x1, PT ;  /* 0x000000011800780c */ /* 0x000fda0003f04070 */
[----:B------:R-:W-:Y:S05]  /*bc70*/  @P0 BRA `(.L_x_150) ;  /* 0x0000000000780947 */ /* 0x000fea0003800000 */
[----:B------:R-:W-:Y:S01]  /*bc80*/  LOP3.LUT R0, R3, 0x7fffff, RZ, 0xc0, !PT ;  /* 0x007fffff03007812 */ /* 0x000fe200078ec0ff */
[----:B------:R-:W-:-:S03]  /*bc90*/  IMAD.MOV.U32 R13, RZ, RZ, 0x3 ;  /* 0x00000003ff0d7424 */ /* 0x000fc600078e00ff */
[----:B------:R-:W-:Y:S02]  /*bca0*/  LOP3.LUT R0, R0, 0x3f800000, RZ, 0xfc, !PT ;  /* 0x3f80000000007812 */ /* 0x000fe400078efcff */
[----:B------:R-:W-:Y:S02]  /*bcb0*/  SHF.L.U32 R13, R13, R24, RZ ;  /* 0x000000180d0d7219 */ /* 0x000fe400000006ff */
[----:B------:R-:W1:Y:S02]  /*bcc0*/  MUFU.RCP R7, R0 ;  /* 0x0000000000077308 */ /* 0x000e640000001000 */
[----:B-1----:R-:W-:-:S04]  /*bcd0*/  FFMA R6, R0, R7, -1 ;  /* 0xbf80000000067423 */ /* 0x002fc80000000007 */
[----:B------:R-:W-:-:S04]  /*bce0*/  FADD.FTZ R6, -R6, -RZ ;  /* 0x800000ff06067221 */ /* 0x000fc80000010100 */
[CCC-:B------:R-:W-:Y:S01]  /*bcf0*/  FFMA.RM R12, R7.reuse, R6.reuse, R7.reuse ;  /* 0x00000006070c7223 */ /* 0x1c0fe20000004007 */
[----:B------:R-:W-:-:S04]  /*bd00*/  FFMA.RP R7, R7, R6, R7 ;  /* 0x0000000607077223 */ /* 0x000fc80000008007 */
[C---:B------:R-:W-:Y:S02]  /*bd10*/  LOP3.LUT R6, R12.reuse, 0x7fffff, RZ, 0xc0, !PT ;  /* 0x007fffff0c067812 */ /* 0x040fe400078ec0ff */
[----:B------:R-:W-:Y:S02]  /*bd20*/  FSETP.NEU.FTZ.AND P0, PT, R12, R7, PT ;  /* 0x000000070c00720b */ /* 0x000fe40003f1d000 */
[----:B------:R-:W-:Y:S02]  /*bd30*/  LOP3.LUT R6, R6, 0x800000, RZ, 0xfc, !PT ;  /* 0x0080000006067812 */ /* 0x000fe400078efcff */
[----:B------:R-:W-:Y:S02]  /*bd40*/  SEL R7, RZ, 0xffffffff, !P0 ;  /* 0xffffffffff077807 */ /* 0x000fe40004000000 */
[----:B------:R-:W-:Y:S02]  /*bd50*/  LOP3.LUT R13, R13, R6, RZ, 0xc0, !PT ;  /* 0x000000060d0d7212 */ /* 0x000fe400078ec0ff */
[----:B------:R-:W-:-:S02]  /*bd60*/  IADD3 R7, -R7, RZ, RZ ;  /* 0x000000ff07077210 */ /* 0x000fc40007ffe1ff */
[-C--:B------:R-:W-:Y:S02]  /*bd70*/  SHF.R.U32.HI R13, RZ, R24.reuse, R13 ;  /* 0x00000018ff0d7219 */ /* 0x080fe4000001160d */
[--C-:B------:R-:W-:Y:S01]  /*bd80*/  LOP3.LUT P1, RZ, R7, R24, R6.reuse, 0xf8, !PT ;  /* 0x0000001807ff7212 */ /* 0x100fe2000782f806 */
[----:B------:R-:W-:Y:S01]  /*bd90*/  VIADD R7, R21, 0xffffff04 ;  /* 0xffffff0415077836 */ /* 0x000fe20000000000 */
[C---:B------:R-:W-:Y:S02]  /*bda0*/  LOP3.LUT P0, RZ, R13.reuse, 0x1, RZ, 0xc0, !PT ;  /* 0x000000010dff7812 */ /* 0x040fe4000780c0ff */
[----:B------:R-:W-:Y:S02]  /*bdb0*/  LOP3.LUT P2, RZ, R13, 0x2, RZ, 0xc0, !PT ;  /* 0x000000020dff7812 */ /* 0x000fe4000784c0ff */
[----:B------:R-:W-:Y:S02]  /*bdc0*/  SHF.R.U32.HI R6, RZ, R7, R6 ;  /* 0x00000007ff067219 */ /* 0x000fe40000011606 */
[----:B------:R-:W-:-:S02]  /*bdd0*/  PLOP3.LUT P0, PT, P0, P1, P2, 0xe0, 0x0 ;  /* 0x000000000000781c */ /* 0x000fc40000703c20 */
[----:B------:R-:W-:Y:S02]  /*bde0*/  LOP3.LUT P1, RZ, R3, 0x7fffff, RZ, 0xc0, !PT ;  /* 0x007fffff03ff7812 */ /* 0x000fe4000782c0ff */
[----:B------:R-:W-:-:S05]  /*bdf0*/  SEL R0, RZ, 0x1, !P0 ;  /* 0x00000001ff007807 */ /* 0x000fca0004000000 */
[----:B------:R-:W-:-:S05]  /*be00*/  IMAD.MOV R0, RZ, RZ, -R0 ;  /* 0x000000ffff007224 */ /* 0x000fca00078e0a00 */
[----:B------:R-:W-:-:S13]  /*be10*/  ISETP.GE.AND P0, PT, R0, RZ, PT ;  /* 0x000000ff0000720c */ /* 0x000fda0003f06270 */
[----:B------:R-:W-:-:S05]  /*be20*/  @!P0 IADD3 R6, R6, 0x1, RZ ;  /* 0x0000000106068810 */ /* 0x000fca0007ffe0ff */
[----:B------:R-:W-:-:S05]  /*be30*/  @!P1 IMAD.SHL.U32 R6, R6, 0x2, RZ ;  /* 0x0000000206069824 */ /* 0x000fca00078e00ff */
[----:B------:R-:W-:Y:S01]  /*be40*/  LOP3.LUT R6, R6, 0x80000000, R3, 0xf8, !PT ;  /* 0x8000000006067812 */ /* 0x000fe200078ef803 */
[----:B------:R-:W-:Y:S06]  /*be50*/  BRA `(.L_x_149) ;  /* 0x0000000000047947 */ /* 0x000fec0003800000 */
.L_x_150:
[----:B------:R1:W2:Y:S02]  /*be60*/  MUFU.RCP R6, R3 ;  /* 0x0000000300067308 */ /* 0x0002a40000001000 */
.L_x_149:
[----:B------:R-:W-:Y:S05]  /*be70*/  BSYNC B2 ;  /* 0x0000000000027941 */ /* 0x000fea0003800000 */
.L_x_147:
[----:B--2---:R-:W-:Y:S01]  /*be80*/  IMAD.MOV.U32 R0, RZ, RZ, R6 ;  /* 0x000000ffff007224 */ /* 0x004fe200078e0006 */
[----:B------:R-:W-:Y:S01]  /*be90*/  MOV R6, R14 ;  /* 0x0000000e00067202 */ /* 0x000fe20000000f00 */
[----:B------:R-:W-:-:S04]  /*bea0*/  IMAD.MOV.U32 R7, RZ, RZ, 0x0 ;  /* 0x00000000ff077424 */ /* 0x000fc800078e00ff */
[----:B-1----:R-:W-:Y:S05]  /*beb0*/  RET.REL.NODEC R6 `(_ZN7cutlass13device_kernelINS_4fmha6kernel28FmhaKernelTmaWarpSpecializedINS1_10collective30FmhaMainloopTmaWarpSpecializedINS_6half_tEffN4cute5tupleIJNS7_1CILi128EEENS9_ILi64EEENS9_ILi80EEEEEENS8_IJiNS9_ILi1EEENS8_IJiiEEEEEESG_SG_NS4_12CausalFusionEJNS2_6OptionILNS2_3TagE0ENS9_ILb1EEEEENSI_ILSJ_2ESK_EEEEENS4_15FmhaFwdEpilogueIS6_fNS8_IJSB_SC_SB_EEEEENS2_23PersistentTileSchedulerEJSL_SM_EEEEEvNT_6ParamsE) ;  /* 0xffffff4006507950 */ /* 0x002fea0003c3ffff */
.L_x_151:
[----:B------:R-:W-:-:S00]  /*bec0*/  BRA `(.L_x_151) ;  /* 0xfffffffc00fc7947 */ /* 0x000fc0000383ffff */
[----:B------:R-:W-:-:S00]  /*bed0*/  NOP ;  /* 0x0000000000007918 */ /* 0x000fc00000000000 */
        /* <DEDUP_REMOVED lines=10> */
.L_x_152:


//--------------------- .nv.global.init           --------------------------
	.section	.nv.global.init,"aw",@progbits
.nv.global.init:
	.type		$str$24,@object
	.size		$str$24,($str$25 - $str$24)
$str$24:
        /*0000*/ 	.byte	0x28, 0x61, 0x64, 0x64, 0x72, 0x65, 0x73, 0x73, 0x20, 0x26, 0x20, 0x6d, 0x61, 0x73, 0x6b, 0x29
        /*0010*/ 	.byte	0x20, 0x3d, 0x3d, 0x20, 0x30, 0x00
	.type		$str$25,@object
	.size		$str$25,(__unnamed_1 - $str$25)
$str$25:
        /*0016*/ 	.byte	0x2f, 0x74, 0x6d, 0x70, 0x2f, 0x63, 0x75, 0x74, 0x6c, 0x61, 0x73, 0x73, 0x5f, 0x73, 0x77, 0x65
        /*0026*/ 	.byte	0x65, 0x70, 0x5f, 0x73, 0x72, 0x63, 0x2f, 0x69, 0x6e, 0x63, 0x6c, 0x75, 0x64, 0x65, 0x2f, 0x63
        /*0036*/ 	.byte	0x75, 0x74, 0x65, 0x2f, 0x70, 0x6f, 0x69, 0x6e, 0x74, 0x65, 0x72, 0x5f, 0x66, 0x6c, 0x61, 0x67
        /*0046*/ 	.byte	0x67, 0x65, 0x64, 0x2e, 0x68, 0x70, 0x70, 0x00
	.type		__unnamed_1,@object
	.size		__unnamed_1,(__unnamed_2 - __unnamed_1)
__unnamed_1:
        /*004e*/ 	.byte	0x61, 0x75, 0x74, 0x6f, 0x20, 0x63, 0x75, 0x74, 0x65, 0x3a, 0x3a, 0x61, 0x73, 0x5f, 0x70, 0x6f
        /* <DEDUP_REMOVED lines=27> */
        /*020e*/ 	.byte	0x3e, 0x3e, 0x3e, 0x3e, 0x3e, 0x5d, 0x00
	.type		__unnamed_2,@object
	.size		__unnamed_2,(.L_1 - __unnamed_2)
__unnamed_2:
        /* <DEDUP_REMOVED lines=29> */
.L_1:


//--------------------- .nv.shared._ZN7cutlass13device_kernelINS_4fmha6kernel28FmhaKernelTmaWarpSpecializedINS1_10collective30FmhaMainloopTmaWarpSpecializedINS_6half_tEffN4cute5tupleIJNS7_1CILi128EEENS9_ILi64EEENS9_ILi80EEEEEENS8_IJiNS9_ILi1EEENS8_IJiiEEEEEESG_SG_NS4_12CausalFusionEJNS2_6OptionILNS2_3TagE0ENS9_ILb1EEEEENSI_ILSJ_2ESK_EEEEENS4_15FmhaFwdEpilogueIS6_fNS8_IJSB_SC_SB_EEEEENS2_23PersistentTileSchedulerEJSL_SM_EEEEEvNT_6ParamsE --------------------------
	.section	.nv.shared._ZN7cutlass13device_kernelINS_4fmha6kernel28FmhaKernelTmaWarpSpecializedINS1_10collective30FmhaMainloopTmaWarpSpecializedINS_6half_tEffN4cute5tupleIJNS7_1CILi128EEENS9_ILi64EEENS9_ILi80EEEEEENS8_IJiNS9_ILi1EEENS8_IJiiEEEEEESG_SG_NS4_12CausalFusionEJNS2_6OptionILNS2_3TagE0ENS9_ILb1EEEEENSI_ILSJ_2ESK_EEEEENS4_15FmhaFwdEpilogueIS6_fNS8_IJSB_SC_SB_EEEEENS2_23PersistentTileSchedulerEJSL_SM_EEEEEvNT_6ParamsE,"aw",@nobits
	.sectionflags	@""
	.align	16
	.zero		1024


//--------------------- .nv.shared.reserved.0     --------------------------
	.section	.nv.shared.reserved.0,"aw",@nobits
	.weak		__nv_reservedSMEM_offset_0_alias
	.size		__nv_reservedSMEM_offset_0_alias, 0, 0
	.other		__nv_reservedSMEM_offset_0_alias,@"STO_CUDA_RESERVED_SHARED STV_DEFAULT"
__nv_reservedSMEM_offset_0_alias:
	.zero		0


//--------------------- .nv.global                --------------------------
	.section	.nv.global,"aw",@nobits
.nv.global:
	.type		_ZN39_INTERNAL_14a57da9_4_k_cu_9b0f08b6_33074cute1_E,@object
	.size		_ZN39_INTERNAL_14a57da9_4_k_cu_9b0f08b6_33074cute1_E,(_ZN39_INTERNAL_14a57da9_4_k_cu_9b0f08b6_33074cuda3std3__45__cpo6cbeginE - _ZN39_INTERNAL_14a57da9_4_k_cu_9b0f08b6_33074cute1_E)
_ZN39_INTERNAL_14a57da9_4_k_cu_9b0f08b6_33074cute1_E:
	.zero		1
	.type		_ZN39_INTERNAL_14a57da9_4_k_cu_9b0f08b6_33074cuda3std3__45__cpo6cbeginE,@object
	.size		_ZN39_INTERNAL_14a57da9_4_k_cu_9b0f08b6_33074cuda3std3__45__cpo6cbeginE,(_ZN39_INTERNAL_14a57da9_4_k_cu_9b0f08b6_33074cuda3std3__48in_placeE - _ZN39_INTERNAL_14a57da9_4_k_cu_9b0f08b6_33074cuda3std3__45__cpo6cbeginE)
_ZN39_INTERNAL_14a57da9_4_k_cu_9b0f08b6_33074cuda3std3__45__cpo6cbeginE:
	.zero		1
	.type		_ZN39_INTERNAL_14a57da9_4_k_cu_9b0f08b6_33074cuda3std3__48in_placeE,@object
	.size		_ZN39_INTERNAL_14a57da9_4_k_cu_9b0f08b6_33074cuda3std3__48in_placeE,(_ZN39_INTERNAL_14a57da9_4_k_cu_9b0f08b6_33074cuda3std6ranges3__45__cpo9iter_moveE - _ZN39_INTERNAL_14a57da9_4_k_cu_9b0f08b6_33074cuda3std3__48in_placeE)
_ZN39_INTERNAL_14a57da9_4_k_cu_9b0f08b6_33074cuda3std3__48in_placeE:
	.zero		1
	.type		_ZN39_INTERNAL_14a57da9_4_k_cu_9b0f08b6_33074cuda3std6ranges3__45__cpo9iter_moveE,@object
	.size		_ZN39_INTERNAL_14a57da9_4_k_cu_9b0f08b6_33074cuda3std6ranges3__45__cpo9iter_moveE,(_ZN39_INTERNAL_14a57da9_4_k_cu_9b0f08b6_33074cuda3std3__45__cpo5beginE - _ZN39_INTERNAL_14a57da9_4_k_cu_9b0f08b6_33074cuda3std6ranges3__45__cpo9iter_moveE)
_ZN39_INTERNAL_14a57da9_4_k_cu_9b0f08b6_33074cuda3std6ranges3__45__cpo9iter_moveE:
	.zero		1
	.type		_ZN39_INTERNAL_14a57da9_4_k_cu_9b0f08b6_33074cuda3std3__45__cpo5beginE,@object
	.size		_ZN39_INTERNAL_14a57da9_4_k_cu_9b0f08b6_33074cuda3std3__45__cpo5beginE,(_ZN39_INTERNAL_14a57da9_4_k_cu_9b0f08b6_33074cuda3std3__441_GLOBAL__N__14a57da9_4_k_cu_9b0f08b6_33076ignoreE - _ZN39_INTERNAL_14a57da9_4_k_cu_9b0f08b6_33074cuda3std3__45__cpo5beginE)
_ZN39_INTERNAL_14a57da9_4_k_cu_9b0f08b6_33074cuda3std3__45__cpo5beginE:
	.zero		1
	.type		_ZN39_INTERNAL_14a57da9_4_k_cu_9b0f08b6_33074cuda3std3__441_GLOBAL__N__14a57da9_4_k_cu_9b0f08b6_33076ignoreE,@object
	.size		_ZN39_INTERNAL_14a57da9_4_k_cu_9b0f08b6_33074cuda3std3__441_GLOBAL__N__14a57da9_4_k_cu_9b0f08b6_33076ignoreE,(_ZN39_INTERNAL_14a57da9_4_k_cu_9b0f08b6_33074cute7productE - _ZN39_INTERNAL_14a57da9_4_k_cu_9b0f08b6_33074cuda3std3__441_GLOBAL__N__14a57da9_4_k_cu_9b0f08b6_33076ignoreE)
_ZN39_INTERNAL_14a57da9_4_k_cu_9b0f08b6_33074cuda3std3__441_GLOBAL__N__14a57da9_4_k_cu_9b0f08b6_33076ignoreE:
	.zero		1
	.type		_ZN39_INTERNAL_14a57da9_4_k_cu_9b0f08b6_33074cute7productE,@object
	.size		_ZN39_INTERNAL_14a57da9_4_k_cu_9b0f08b6_33074cute7productE,(_ZN39_INTERNAL_14a57da9_4_k_cu_9b0f08b6_33074cuda3std3__45__cpo3endE - _ZN39_INTERNAL_14a57da9_4_k_cu_9b0f08b6_33074cute7productE)
_ZN39_INTERNAL_14a57da9_4_k_cu_9b0f08b6_33074cute7productE:
	.zero		1
	.type		_ZN39_INTERNAL_14a57da9_4_k_cu_9b0f08b6_33074cuda3std3__45__cpo3endE,@object
	.size		_ZN39_INTERNAL_14a57da9_4_k_cu_9b0f08b6_33074cuda3std3__45__cpo3endE,(_ZN39_INTERNAL_14a57da9_4_k_cu_9b0f08b6_33074cuda3std3__419piecewise_constructE - _ZN39_INTERNAL_14a57da9_4_k_cu_9b0f08b6_33074cuda3std3__45__cpo3endE)
_ZN39_INTERNAL_14a57da9_4_k_cu_9b0f08b6_33074cuda3std3__45__cpo3endE:
	.zero		1
	.type		_ZN39_INTERNAL_14a57da9_4_k_cu_9b0f08b6_33074cuda3std3__419piecewise_constructE,@object
	.size		_ZN39_INTERNAL_14a57da9_4_k_cu_9b0f08b6_33074cuda3std3__419piecewise_constructE,(_ZN39_INTERNAL_14a57da9_4_k_cu_9b0f08b6_33074cuda3std3__45__cpo4cendE - _ZN39_INTERNAL_14a57da9_4_k_cu_9b0f08b6_33074cuda3std3__419piecewise_constructE)
_ZN39_INTERNAL_14a57da9_4_k_cu_9b0f08b6_33074cuda3std3__419piecewise_constructE:
	.zero		1
	.type		_ZN39_INTERNAL_14a57da9_4_k_cu_9b0f08b6_33074cuda3std3__45__cpo4cendE,@object
	.size		_ZN39_INTERNAL_14a57da9_4_k_cu_9b0f08b6_33074cuda3std3__45__cpo4cendE,(_ZN39_INTERNAL_14a57da9_4_k_cu_9b0f08b6_33074cuda3std6ranges3__45__cpo4swapE - _ZN39_INTERNAL_14a57da9_4_k_cu_9b0f08b6_33074cuda3std3__45__cpo4cendE)
_ZN39_INTERNAL_14a57da9_4_k_cu_9b0f08b6_33074cuda3std3__45__cpo4cendE:
	.zero		1
	.type		_ZN39_INTERNAL_14a57da9_4_k_cu_9b0f08b6_33074cuda3std6ranges3__45__cpo4swapE,@object
	.size		_ZN39_INTERNAL_14a57da9_4_k_cu_9b0f08b6_33074cuda3std6ranges3__45__cpo4swapE,(.L_9 - _ZN39_INTERNAL_14a57da9_4_k_cu_9b0f08b6_33074cuda3std6ranges3__45__cpo4swapE)
_ZN39_INTERNAL_14a57da9_4_k_cu_9b0f08b6_33074cuda3std6ranges3__45__cpo4swapE:
	.zero		1
.L_9:


//--------------------- .nv.constant0._ZN7cutlass13device_kernelINS_4fmha6kernel28FmhaKernelTmaWarpSpecializedINS1_10collective30FmhaMainloopTmaWarpSpecializedINS_6half_tEffN4cute5tupleIJNS7_1CILi128EEENS9_ILi64EEENS9_ILi80EEEEEENS8_IJiNS9_ILi1EEENS8_IJiiEEEEEESG_SG_NS4_12CausalFusionEJNS2_6OptionILNS2_3TagE0ENS9_ILb1EEEEENSI_ILSJ_2ESK_EEEEENS4_15FmhaFwdEpilogueIS6_fNS8_IJSB_SC_SB_EEEEENS2_23PersistentTileSchedulerEJSL_SM_EEEEEvNT_6ParamsE --------------------------
	.section	.nv.constant0._ZN7cutlass13device_kernelINS_4fmha6kernel28FmhaKernelTmaWarpSpecializedINS1_10collective30FmhaMainloopTmaWarpSpecializedINS_6half_tEffN4cute5tupleIJNS7_1CILi128EEENS9_ILi64EEENS9_ILi80EEEEEENS8_IJiNS9_ILi1EEENS8_IJiiEEEEEESG_SG_NS4_12CausalFusionEJNS2_6OptionILNS2_3TagE0ENS9_ILb1EEEEENSI_ILSJ_2ESK_EEEEENS4_15FmhaFwdEpilogueIS6_fNS8_IJSB_SC_SB_EEEEENS2_23PersistentTileSchedulerEJSL_SM_EEEEEvNT_6ParamsE,"a",@progbits
	.sectionflags	@""
	.align	4
.nv.constant0._ZN7cutlass13device_kernelINS_4fmha6kernel28FmhaKernelTmaWarpSpecializedINS1_10collective30FmhaMainloopTmaWarpSpecializedINS_6half_tEffN4cute5tupleIJNS7_1CILi128EEENS9_ILi64EEENS9_ILi80EEEEEENS8_IJiNS9_ILi1EEENS8_IJiiEEEEEESG_SG_NS4_12CausalFusionEJNS2_6OptionILNS2_3TagE0ENS9_ILb1EEEEENSI_ILSJ_2ESK_EEEEENS4_15FmhaFwdEpilogueIS6_fNS8_IJSB_SC_SB_EEEEENS2_23PersistentTileSchedulerEJSL_SM_EEEEEvNT_6ParamsE:
	.zero		2688


//--------------------- SYMBOLS --------------------------

	.type		.nv.reservedSmem.offset0,@object
	.size		.nv.reservedSmem.offset0,0x4
	.type		__assertfail,@function
